def matmul_kernel(
    a_ptr,
    b_ptr,
    c_ptr,
    M,
    N,
    K,
    stride_am,
    stride_ak,
    stride_bk,
    stride_bn,
    stride_cm,
    stride_cn,
    BLOCK_M: tl.constexpr,
    BLOCK_N: tl.constexpr,
    BLOCK_K: tl.constexpr,
    GROUP_M: tl.constexpr,
):
    pid = tl.program_id(axis=0)
    num_pid_m = tl.cdiv(M, BLOCK_M)
    num_pid_n = tl.cdiv(N, BLOCK_N)
    num_pid_in_group = GROUP_M * num_pid_n
    group_id = pid // num_pid_in_group
    first_pid_m = group_id * GROUP_M
    group_size_m = min(num_pid_m - first_pid_m, GROUP_M)
    pid_m = first_pid_m + ((pid % num_pid_in_group) % group_size_m)
    pid_n = (pid % num_pid_in_group) // group_size_m

    offs_am = (pid_m * BLOCK_M + tl.arange(0, BLOCK_M)) % M
    offs_bn = (pid_n * BLOCK_N + tl.arange(0, BLOCK_N)) % N
    offs_k = tl.arange(0, BLOCK_K)
    a_ptrs = a_ptr + offs_am[:, None] * stride_am + offs_k[None, :] * stride_ak
    b_ptrs = b_ptr + offs_k[:, None] * stride_bk + offs_bn[None, :] * stride_bn

    acc = tl.zeros((BLOCK_M, BLOCK_N), dtype=tl.float32)
    for kk in range(0, tl.cdiv(K, BLOCK_K)):
        a = tl.load(a_ptrs, mask=offs_k[None, :] < K - kk * BLOCK_K, other=0.0)
        b = tl.load(b_ptrs, mask=offs_k[:, None] < K - kk * BLOCK_K, other=0.0)
        acc = tl.dot(a, b, acc)
        a_ptrs += BLOCK_K * stride_ak
        b_ptrs += BLOCK_K * stride_bk

    c = acc.to(c_ptr.dtype.element_ty)
    offs_cm = pid_m * BLOCK_M + tl.arange(0, BLOCK_M)
    offs_cn = pid_n * BLOCK_N + tl.arange(0, BLOCK_N)
    c_ptrs = c_ptr + offs_cm[:, None] * stride_cm + offs_cn[None, :] * stride_cn
    mask = (offs_cm[:, None] < M) & (offs_cn[None, :] < N)
    tl.store(c_ptrs, c, mask=mask)

# config = {"BLOCK_K": 64, "BLOCK_M": 64, "BLOCK_N": 256, "GROUP_M": 8, "arch": "sm_100", "dtype": "fp8e4m3", "num_ctas": 1, "num_stages": 3, "num_warps": 16}
# arch = sm_100


// ===== COMPILED SASS (sm_100a) =====

	.target	sm_100a

	.elftype	@"ET_EXEC"


//--------------------- .note.nv.tkinfo           --------------------------
	.section	.note.nv.tkinfo,"",@"SHT_NOTE"
	.sectionflags	@"SHF_NOTE_NV_TKINFO"
	.tkinfo
        /*0018*/ 	.word	0x00000081
        /*0030*/ 	.string	""
        /*0030*/ 	.string	"ptxas-blackwell"
        /*0030*/ 	.string	"Cuda compilation tools, release 12.9, V12.9.86"
        /*0030*/ 	.string	"Build cuda_12.9.r12.9/compiler.36037853_0"
        /*0030*/ 	.string	"-v  -suppress-debug-info  -lineinfo  -arch sm_100a "



//--------------------- .note.nv.cuver            --------------------------
	.section	.note.nv.cuver,"",@"SHT_NOTE"
	.sectionflags	@"SHF_NOTE_NV_CUVER"
        /*0018*/ 	.short	0x0001
        /*001a*/ 	.short	0x0064
        /*001c*/ 	.short	0x0001
        /*001e*/ 	.short	0x0000
        /*0020*/ 	.short	0x0001
        /*0022*/ 	.short	0x0000


//--------------------- .nv.info                  --------------------------
	.section	.nv.info,"",@"SHT_CUDA_INFO"
	.align	4


	//----- nvinfo : EIATTR_REGCOUNT
	.align		4
        /*0000*/ 	.byte	0x04, 0x2f
        /*0002*/ 	.short	(.L_1 - .L_0)
	.align		4
.L_0:
        /*0004*/ 	.word	index@(matmul_kernel)
        /*0008*/ 	.word	0x00000040


	//----- nvinfo : EIATTR_FRAME_SIZE
	.align		4
.L_1:
        /*000c*/ 	.byte	0x04, 0x11
        /*000e*/ 	.short	(.L_3 - .L_2)
	.align		4
.L_2:
        /*0010*/ 	.word	index@(matmul_kernel)
        /*0014*/ 	.word	0x00000340


	//----- nvinfo : EIATTR_MIN_STACK_SIZE
	.align		4
.L_3:
        /*0018*/ 	.byte	0x04, 0x12
        /*001a*/ 	.short	(.L_5 - .L_4)
	.align		4
.L_4:
        /*001c*/ 	.word	index@(matmul_kernel)
        /*0020*/ 	.word	0x00000340
.L_5:


//--------------------- .nv.info.matmul_kernel    --------------------------
	.section	.nv.info.matmul_kernel,"",@"SHT_CUDA_INFO"
	.sectionflags	@""
	.align	4


	//----- nvinfo : EIATTR_CUDA_API_VERSION
	.align		4
        /*0000*/ 	.byte	0x04, 0x37
        /*0002*/ 	.short	(.L_7 - .L_6)
.L_6:
        /*0004*/ 	.word	0x00000081


	//----- nvinfo : EIATTR_KPARAM_INFO
	.align		4
.L_7:
        /*0008*/ 	.byte	0x04, 0x17
        /*000a*/ 	.short	(.L_9 - .L_8)
.L_8:
        /*000c*/ 	.word	0x00000000
        /*0010*/ 	.short	0x000d
        /*0012*/ 	.short	0x0048
        /*0014*/ 	.byte	0x00, 0xf4, 0x21, 0x00


	//----- nvinfo : EIATTR_KPARAM_INFO
	.align		4
.L_9:
        /*0018*/ 	.byte	0x04, 0x17
        /*001a*/ 	.short	(.L_11 - .L_10)
.L_10:
        /*001c*/ 	.word	0x00000000
        /*0020*/ 	.short	0x000c
        /*0022*/ 	.short	0x0040
        /*0024*/ 	.byte	0x00, 0xf4, 0x21, 0x00


	//----- nvinfo : EIATTR_KPARAM_INFO
	.align		4
.L_11:
        /*0028*/ 	.byte	0x04, 0x17
        /*002a*/ 	.short	(.L_13 - .L_12)
.L_12:
        /*002c*/ 	.word	0x00000000
        /*0030*/ 	.short	0x000b
        /*0032*/ 	.short	0x0038
        /*0034*/ 	.byte	0x00, 0xf0, 0x11, 0x00


	//----- nvinfo : EIATTR_KPARAM_INFO
	.align		4
.L_13:
        /*0038*/ 	.byte	0x04, 0x17
        /*003a*/ 	.short	(.L_15 - .L_14)
.L_14:
        /*003c*/ 	.word	0x00000000
        /*0040*/ 	.short	0x000a
        /*0042*/ 	.short	0x0034
        /*0044*/ 	.byte	0x00, 0xf0, 0x11, 0x00


	//----- nvinfo : EIATTR_KPARAM_INFO
	.align		4
.L_15:
        /*0048*/ 	.byte	0x04, 0x17
        /*004a*/ 	.short	(.L_17 - .L_16)
.L_16:
        /*004c*/ 	.word	0x00000000
        /*0050*/ 	.short	0x0009
        /*0052*/ 	.short	0x0030
        /*0054*/ 	.byte	0x00, 0xf0, 0x11, 0x00


	//----- nvinfo : EIATTR_KPARAM_INFO
	.align		4
.L_17:
        /*0058*/ 	.byte	0x04, 0x17
        /*005a*/ 	.short	(.L_19 - .L_18)
.L_18:
        /*005c*/ 	.word	0x00000000
        /*0060*/ 	.short	0x0008
        /*0062*/ 	.short	0x002c
        /*0064*/ 	.byte	0x00, 0xf0, 0x11, 0x00


	//----- nvinfo : EIATTR_KPARAM_INFO
	.align		4
.L_19:
        /*0068*/ 	.byte	0x04, 0x17
        /*006a*/ 	.short	(.L_21 - .L_20)
.L_20:
        /*006c*/ 	.word	0x00000000
        /*0070*/ 	.short	0x0007
        /*0072*/ 	.short	0x0028
        /*0074*/ 	.byte	0x00, 0xf0, 0x11, 0x00


	//----- nvinfo : EIATTR_KPARAM_INFO
	.align		4
.L_21:
        /*0078*/ 	.byte	0x04, 0x17
        /*007a*/ 	.short	(.L_23 - .L_22)
.L_22:
        /*007c*/ 	.word	0x00000000
        /*0080*/ 	.short	0x0006
        /*0082*/ 	.short	0x0024
        /*0084*/ 	.byte	0x00, 0xf0, 0x11, 0x00


	//----- nvinfo : EIATTR_KPARAM_INFO
	.align		4
.L_23:
        /*0088*/ 	.byte	0x04, 0x17
        /*008a*/ 	.short	(.L_25 - .L_24)
.L_24:
        /*008c*/ 	.word	0x00000000
        /*0090*/ 	.short	0x0005
        /*0092*/ 	.short	0x0020
        /*0094*/ 	.byte	0x00, 0xf0, 0x11, 0x00


	//----- nvinfo : EIATTR_KPARAM_INFO
	.align		4
.L_25:
        /*0098*/ 	.byte	0x04, 0x17
        /*009a*/ 	.short	(.L_27 - .L_26)
.L_26:
        /*009c*/ 	.word	0x00000000
        /*00a0*/ 	.short	0x0004
        /*00a2*/ 	.short	0x001c
        /*00a4*/ 	.byte	0x00, 0xf0, 0x11, 0x00


	//----- nvinfo : EIATTR_KPARAM_INFO
	.align		4
.L_27:
        /*00a8*/ 	.byte	0x04, 0x17
        /*00aa*/ 	.short	(.L_29 - .L_28)
.L_28:
        /*00ac*/ 	.word	0x00000000
        /*00b0*/ 	.short	0x0003
        /*00b2*/ 	.short	0x0018
        /*00b4*/ 	.byte	0x00, 0xf0, 0x11, 0x00


	//----- nvinfo : EIATTR_KPARAM_INFO
	.align		4
.L_29:
        /*00b8*/ 	.byte	0x04, 0x17
        /*00ba*/ 	.short	(.L_31 - .L_30)
.L_30:
        /*00bc*/ 	.word	0x00000000
        /*00c0*/ 	.short	0x0002
        /*00c2*/ 	.short	0x0010
        /*00c4*/ 	.byte	0x00, 0xf4, 0x21, 0x00


	//----- nvinfo : EIATTR_KPARAM_INFO
	.align		4
.L_31:
        /*00c8*/ 	.byte	0x04, 0x17
        /*00ca*/ 	.short	(.L_33 - .L_32)
.L_32:
        /*00cc*/ 	.word	0x00000000
        /*00d0*/ 	.short	0x0001
        /*00d2*/ 	.short	0x0008
        /*00d4*/ 	.byte	0x00, 0xf4, 0x21, 0x00


	//----- nvinfo : EIATTR_KPARAM_INFO
	.align		4
.L_33:
        /*00d8*/ 	.byte	0x04, 0x17
        /*00da*/ 	.short	(.L_35 - .L_34)
.L_34:
        /*00dc*/ 	.word	0x00000000
        /*00e0*/ 	.short	0x0000
        /*00e2*/ 	.short	0x0000
        /*00e4*/ 	.byte	0x00, 0xf4, 0x21, 0x00


	//----- nvinfo : EIATTR_SPARSE_MMA_MASK
	.align		4
.L_35:
        /*00e8*/ 	.byte	0x03, 0x50
        /*00ea*/ 	.short	0x0000


	//----- nvinfo : EIATTR_MAXREG_COUNT
	.align		4
        /*00ec*/ 	.byte	0x03, 0x1b
        /*00ee*/ 	.short	0x0080


	//----- nvinfo : EIATTR_NUM_BARRIERS
	.align		4
        /*00f0*/ 	.byte	0x02, 0x4c
        /*00f2*/ 	.byte	0x01
	.zero		1


	//----- nvinfo : EIATTR_ANNOTATIONS
	.align		4
        /*00f4*/ 	.byte	0x04, 0x55
        /*00f6*/ 	.short	(.L_37 - .L_36)


	//   ....[0]....
.L_36:
        /*00f8*/ 	.word	0x00000001
        /*00fc*/ 	.byte	0x00, 0x06, 0x00, 0x00, 0x01, 0x00, 0x00, 0x00, 0x40, 0x06, 0x00, 0x00, 0x01, 0x00, 0x00, 0x00
        /* <DEDUP_REMOVED lines=286> */
        /*12ec*/ 	.byte	0x50, 0x83, 0x00, 0x00, 0x01, 0x00, 0x00, 0x00, 0xa0, 0x83, 0x00, 0x00


	//----- nvinfo : EIATTR_VRC_CTA_INIT_COUNT
	.align		4
.L_37:
        /*12f8*/ 	.byte	0x02, 0x4a
	.zero		1
	.zero		1


	//----- nvinfo : EIATTR_EXIT_INSTR_OFFSETS
	.align		4
        /*12fc*/ 	.byte	0x04, 0x1c
        /*12fe*/ 	.short	(.L_39 - .L_38)


	//   ....[0]....
.L_38:
        /*1300*/ 	.word	0x00008710


	//   ....[1]....
        /*1304*/ 	.word	0x00008730


	//----- nvinfo : EIATTR_REQNTID
	.align		4
.L_39:
        /*1308*/ 	.byte	0x04, 0x10
        /*130a*/ 	.short	(.L_41 - .L_40)
.L_40:
        /*130c*/ 	.word	0x00000200
        /*1310*/ 	.word	0x00000001
        /*1314*/ 	.word	0x00000001


	//----- nvinfo : EIATTR_CBANK_PARAM_SIZE
	.align		4
.L_41:
        /*1318*/ 	.byte	0x03, 0x19
        /*131a*/ 	.short	0x0050


	//----- nvinfo : EIATTR_PARAM_CBANK
	.align		4
        /*131c*/ 	.byte	0x04, 0x0a
        /*131e*/ 	.short	(.L_43 - .L_42)
	.align		4
.L_42:
        /*1320*/ 	.word	index@(.nv.constant0.matmul_kernel)
        /*1324*/ 	.short	0x0380
        /*1326*/ 	.short	0x0050


	//----- nvinfo : EIATTR_SW_WAR
	.align		4
.L_43:
        /*1328*/ 	.byte	0x04, 0x36
        /*132a*/ 	.short	(.L_45 - .L_44)
.L_44:
        /*132c*/ 	.word	0x00000008
.L_45:


//--------------------- .nv.compat                --------------------------
	.section	.nv.compat,"",@"SHT_CUDA_COMPAT_INFO"
	.align	4
        /*0000*/ 	.byte	0x02, 0x02, 0x02, 0x00, 0x02, 0x05, 0x05, 0x00, 0x02, 0x03, 0x00, 0x00, 0x02, 0x06, 0x01, 0x00


//--------------------- .nv.callgraph             --------------------------
	.section	.nv.callgraph,"",@"SHT_CUDA_CALLGRAPH"
	.align	4
	.sectionentsize	8
	.align		4
        /*0000*/ 	.word	0x00000000
	.align		4
        /*0004*/ 	.word	0xffffffff
	.align		4
        /*0008*/ 	.word	0x00000000
	.align		4
        /*000c*/ 	.word	0xfffffffe
	.align		4
        /*0010*/ 	.word	0x00000000
	.align		4
        /*0014*/ 	.word	0xfffffffd
	.align		4
        /*0018*/ 	.word	0x00000000
	.align		4
        /*001c*/ 	.word	0xfffffffc


//--------------------- .text.matmul_kernel       --------------------------
	.section	.text.matmul_kernel,"ax",@progbits
	.align	128
        .global         matmul_kernel
        .type           matmul_kernel,@function
        .size           matmul_kernel,(.L_x_4 - matmul_kernel)
        .other          matmul_kernel,@"STO_CUDA_ENTRY STV_DEFAULT"
matmul_kernel:
.text.matmul_kernel:
[----:B------:R-:W0:Y:S08]  /*0000*/  LDC R1, c[0x0][0x37c] ;  /* 0x0000df00ff017b82 */ /* 0x000e300000000800 */
[----:B------:R-:W1:Y:S01]  /*0010*/  LDC.64 R8, c[0x0][0x398] ;  /* 0x0000e600ff087b82 */ /* 0x000e620000000a00 */
[----:B------:R-:W2:Y:S01]  /*0020*/  S2R R5, SR_CTAID.X ;  /* 0x0000000000057919 */ /* 0x000ea20000002500 */
[----:B0-----:R-:W-:Y:S01]  /*0030*/  VIADD R1, R1, 0xfffffcc0 ;  /* 0xfffffcc001017836 */ /* 0x001fe20000000000 */
[----:B------:R-:W0:Y:S01]  /*0040*/  LDCU UR4, c[0x0][0x3a0] ;  /* 0x00007400ff0477ac */ /* 0x000e220008000800 */
[----:B------:R-:W3:Y:S01]  /*0050*/  S2R R44, SR_TID.X ;  /* 0x00000000002c7919 */ /* 0x000ee20000002100 */
[----:B------:R-:W-:-:S03]  /*0060*/  UMOV UR5, 0x400 ;  /* 0x0000040000057882 */ /* 0x000fc60000000000 */
[----:B------:R-:W4:Y:S01]  /*0070*/  S2UR UR6, SR_CgaCtaId ;  /* 0x00000000000679c3 */ /* 0x000f220000008800 */
[----:B------:R-:W2:Y:S01]  /*0080*/  LDCU.64 UR10, c[0x0][0x358] ;  /* 0x00006b00ff0a77ac */ /* 0x000ea20008000a00 */
[----:B------:R-:W2:Y:S01]  /*0090*/  LDCU UR9, c[0x0][0x3a0] ;  /* 0x00007400ff0977ac */ /* 0x000ea20008000800 */
[----:B0-----:R-:W-:Y:S01]  /*00a0*/  UIADD3 UR4, UPT, UPT, UR4, 0x3f, URZ ;  /* 0x0000003f04047890 */ /* 0x001fe2000fffe0ff */
[----:B-1----:R-:W-:-:S03]  /*00b0*/  VIADD R0, R9, 0xff ;  /* 0x000000ff09007836 */ /* 0x002fc60000000000 */
[----:B------:R-:W-:Y:S02]  /*00c0*/  UISETP.GT.AND UP0, UPT, UR4, 0x3f, UPT ;  /* 0x0000003f0400788c */ /* 0x000fe4000bf04270 */
[----:B------:R-:W-:Y:S01]  /*00d0*/  SHF.R.S32.HI R3, RZ, 0x1f, R0 ;  /* 0x0000001fff037819 */ /* 0x000fe20000011400 */
[----:B----4-:R-:W-:-:S03]  /*00e0*/  ULEA UR5, UR6, UR5, 0x18 ;  /* 0x0000000506057291 */ /* 0x010fc6000f8ec0ff */
[----:B------:R-:W-:Y:S02]  /*00f0*/  LEA.HI R3, R3, R0, RZ, 0x8 ;  /* 0x0000000003037211 */ /* 0x000fe400078f40ff */
[----:B--2---:R-:W-:Y:S02]  /*0100*/  IABS R10, R5 ;  /* 0x00000005000a7213 */ /* 0x004fe40000000000 */
[----:B------:R-:W-:Y:S02]  /*0110*/  SHF.R.S32.HI R3, RZ, 0x8, R3 ;  /* 0x00000008ff037819 */ /* 0x000fe40000011403 */
[----:B---3--:R-:W-:Y:S02]  /*0120*/  SHF.R.U32.HI R48, RZ, 0x6, R44 ;  /* 0x00000006ff307819 */ /* 0x008fe4000001162c */
[----:B------:R-:W-:Y:S01]  /*0130*/  LEA.HI R57, R44, 0x8, RZ, 0x1a ;  /* 0x000000082c397811 */ /* 0x000fe200078fd0ff */
[----:B------:R-:W-:Y:S01]  /*0140*/  IMAD.SHL.U32 R4, R3, 0x8, RZ ;  /* 0x0000000803047824 */ /* 0x000fe200078e00ff */
[----:B------:R-:W-:-:S02]  /*0150*/  SGXT.U32 R48, R48, 0x3 ;  /* 0x000000033030781a */ /* 0x000fc40000000000 */
[C---:B------:R-:W-:Y:S02]  /*0160*/  LEA.HI R55, R44.reuse, 0x18, RZ, 0x1a ;  /* 0x000000182c377811 */ /* 0x040fe400078fd0ff */
[-C--:B------:R-:W-:Y:S02]  /*0170*/  IABS R7, R4.reuse ;  /* 0x0000000400077213 */ /* 0x080fe40000000000 */
[----:B------:R-:W-:Y:S02]  /*0180*/  IABS R12, R4 ;  /* 0x00000004000c7213 */ /* 0x000fe40000000000 */
[----:B------:R-:W0:Y:S01]  /*0190*/  I2F.RP R0, R7 ;  /* 0x0000000700007306 */ /* 0x000e220000209400 */
[C---:B------:R-:W-:Y:S02]  /*01a0*/  LEA.HI R54, R44.reuse, 0x28, RZ, 0x1a ;  /* 0x000000282c367811 */ /* 0x040fe400078fd0ff */
[C---:B------:R-:W-:Y:S02]  /*01b0*/  LEA.HI R53, R44.reuse, 0x38, RZ, 0x1a ;  /* 0x000000382c357811 */ /* 0x040fe400078fd0ff */
[----:B------:R-:W-:-:S02]  /*01c0*/  LOP3.LUT R52, R44, 0x3f, RZ, 0xc0, !PT ;  /* 0x0000003f2c347812 */ /* 0x000fc400078ec0ff */
[C---:B------:R-:W-:Y:S02]  /*01d0*/  LOP3.LUT R51, R48.reuse, 0x10, RZ, 0xfc, !PT ;  /* 0x0000001030337812 */ /* 0x040fe400078efcff */
[C---:B------:R-:W-:Y:S02]  /*01e0*/  LOP3.LUT R50, R48.reuse, 0x20, RZ, 0xfc, !PT ;  /* 0x0000002030327812 */ /* 0x040fe400078efcff */
[----:B------:R-:W-:Y:S01]  /*01f0*/  LOP3.LUT R49, R48, 0x30, RZ, 0xfc, !PT ;  /* 0x0000003030317812 */ /* 0x000fe200078efcff */
[----:B0-----:R-:W0:Y:S02]  /*0200*/  MUFU.RCP R0, R0 ;  /* 0x0000000000007308 */ /* 0x001e240000001000 */
[----:B0-----:R-:W-:Y:S02]  /*0210*/  VIADD R2, R0, 0xffffffe ;  /* 0x0ffffffe00027836 */ /* 0x001fe40000000000 */
[----:B------:R-:W-:-:S04]  /*0220*/  IMAD.MOV R0, RZ, RZ, -R12 ;  /* 0x000000ffff007224 */ /* 0x000fc800078e0a0c */
[----:B------:R0:W1:Y:S02]  /*0230*/  F2I.FTZ.U32.TRUNC.NTZ R3, R2 ;  /* 0x0000000200037305 */ /* 0x000064000021f000 */
[----:B0-----:R-:W-:Y:S02]  /*0240*/  IMAD.MOV.U32 R2, RZ, RZ, RZ ;  /* 0x000000ffff027224 */ /* 0x001fe400078e00ff */
[----:B-1----:R-:W-:-:S04]  /*0250*/  IMAD.MOV R6, RZ, RZ, -R3 ;  /* 0x000000ffff067224 */ /* 0x002fc800078e0a03 */
[----:B------:R-:W-:Y:S02]  /*0260*/  IMAD R11, R6, R7, RZ ;  /* 0x00000007060b7224 */ /* 0x000fe400078e02ff */
[----:B------:R-:W-:Y:S02]  /*0270*/  IMAD.MOV.U32 R6, RZ, RZ, R10 ;  /* 0x000000ffff067224 */ /* 0x000fe400078e000a */
[----:B------:R-:W-:-:S06]  /*0280*/  IMAD.HI.U32 R3, R3, R11, R2 ;  /* 0x0000000b03037227 */ /* 0x000fcc00078e0002 */
[----:B------:R-:W-:-:S04]  /*0290*/  IMAD.HI.U32 R3, R3, R6, RZ ;  /* 0x0000000603037227 */ /* 0x000fc800078e00ff */
[----:B------:R-:W-:-:S05]  /*02a0*/  IMAD R0, R3, R0, R6 ;  /* 0x0000000003007224 */ /* 0x000fca00078e0206 */
[----:B------:R-:W-:-:S13]  /*02b0*/  ISETP.GT.U32.AND P1, PT, R7, R0, PT ;  /* 0x000000000700720c */ /* 0x000fda0003f24070 */
[----:B------:R-:W-:Y:S02]  /*02c0*/  @!P1 IMAD.IADD R0, R0, 0x1, -R7 ;  /* 0x0000000100009824 */ /* 0x000fe400078e0a07 */
[----:B------:R-:W-:Y:S01]  /*02d0*/  @!P1 VIADD R3, R3, 0x1 ;  /* 0x0000000103039836 */ /* 0x000fe20000000000 */
[----:B------:R-:W-:Y:S02]  /*02e0*/  ISETP.NE.AND P1, PT, R4, RZ, PT ;  /* 0x000000ff0400720c */ /* 0x000fe40003f25270 */
[----:B------:R-:W-:Y:S02]  /*02f0*/  ISETP.GE.U32.AND P0, PT, R0, R7, PT ;  /* 0x000000070000720c */ /* 0x000fe40003f06070 */
[----:B------:R-:W-:-:S04]  /*0300*/  LOP3.LUT R0, R5, R4, RZ, 0x3c, !PT ;  /* 0x0000000405007212 */ /* 0x000fc800078e3cff */
[----:B------:R-:W-:Y:S01]  /*0310*/  ISETP.GE.AND P2, PT, R0, RZ, PT ;  /* 0x000000ff0000720c */ /* 0x000fe20003f46270 */
[----:B------:R-:W-:-:S06]  /*0320*/  VIADD R0, R8, 0x3f ;  /* 0x0000003f08007836 */ /* 0x000fcc0000000000 */
[----:B------:R-:W-:-:S04]  /*0330*/  @P0 VIADD R3, R3, 0x1 ;  /* 0x0000000103030836 */ /* 0x000fc80000000000 */
[----:B------:R-:W-:Y:S01]  /*0340*/  IMAD.MOV.U32 R2, RZ, RZ, R3 ;  /* 0x000000ffff027224 */ /* 0x000fe200078e0003 */
[----:B------:R-:W-:-:S03]  /*0350*/  SHF.R.S32.HI R3, RZ, 0x1f, R0 ;  /* 0x0000001fff037819 */ /* 0x000fc60000011400 */
[----:B------:R-:W-:Y:S01]  /*0360*/  @!P2 IMAD.MOV R2, RZ, RZ, -R2 ;  /* 0x000000ffff02a224 */ /* 0x000fe200078e0a02 */
[----:B------:R-:W-:Y:S02]  /*0370*/  @!P1 LOP3.LUT R2, RZ, R4, RZ, 0x33, !PT ;  /* 0x00000004ff029212 */ /* 0x000fe400078e33ff */
[----:B------:R-:W-:-:S03]  /*0380*/  LEA.HI R3, R3, R0, RZ, 0x6 ;  /* 0x0000000003037211 */ /* 0x000fc600078f30ff */
[----:B------:R-:W-:Y:S02]  /*0390*/  IMAD.SHL.U32 R6, R2, 0x8, RZ ;  /* 0x0000000802067824 */ /* 0x000fe400078e00ff */
[----:B------:R-:W-:-:S03]  /*03a0*/  IMAD.MOV R2, RZ, RZ, -R2 ;  /* 0x000000ffff027224 */ /* 0x000fc600078e0a02 */
[----:B------:R-:W-:Y:S01]  /*03b0*/  LEA.HI.SX32 R3, R3, -R6, 0x1a ;  /* 0x8000000603037211 */ /* 0x000fe200078fd2ff */
[----:B------:R-:W-:-:S03]  /*03c0*/  IMAD R4, R4, R2, R5 ;  /* 0x0000000204047224 */ /* 0x000fc600078e0205 */
[----:B------:R-:W-:Y:S02]  /*03d0*/  VIMNMX R13, PT, PT, R3, 0x8, PT ;  /* 0x00000008030d7848 */ /* 0x000fe40003fe0100 */
[----:B------:R-:W-:Y:S02]  /*03e0*/  IABS R11, R4 ;  /* 0x00000004000b7213 */ /* 0x000fe40000000000 */
[----:B------:R-:W-:-:S04]  /*03f0*/  IABS R7, R13 ;  /* 0x0000000d00077213 */ /* 0x000fc80000000000 */
[----:B------:R-:W0:Y:S08]  /*0400*/  I2F.RP R0, R7 ;  /* 0x0000000700007306 */ /* 0x000e300000209400 */
[----:B0-----:R-:W0:Y:S02]  /*0410*/  MUFU.RCP R0, R0 ;  /* 0x0000000000007308 */ /* 0x001e240000001000 */
[----:B0-----:R-:W-:-:S06]  /*0420*/  VIADD R3, R0, 0xffffffe ;  /* 0x0ffffffe00037836 */ /* 0x001fcc0000000000 */
[----:B------:R-:W0:Y:S02]  /*0430*/  F2I.FTZ.U32.TRUNC.NTZ R3, R3 ;  /* 0x0000000300037305 */ /* 0x000e24000021f000 */
[----:B0-----:R-:W-:-:S04]  /*0440*/  IMAD.MOV R10, RZ, RZ, -R3 ;  /* 0x000000ffff0a7224 */ /* 0x001fc800078e0a03 */
[----:B------:R-:W-:Y:S01]  /*0450*/  IMAD.MOV.U32 R2, RZ, RZ, R10 ;  /* 0x000000ffff027224 */ /* 0x000fe200078e000a */
[----:B------:R-:W-:-:S03]  /*0460*/  IABS R10, R13 ;  /* 0x0000000d000a7213 */ /* 0x000fc60000000000 */
[----:B------:R-:W-:Y:S02]  /*0470*/  IMAD R5, R2, R7, RZ ;  /* 0x0000000702057224 */ /* 0x000fe400078e02ff */
[----:B------:R-:W-:Y:S02]  /*0480*/  IMAD.MOV.U32 R2, RZ, RZ, RZ ;  /* 0x000000ffff027224 */ /* 0x000fe400078e00ff */
[----:B------:R-:W-:Y:S02]  /*0490*/  IMAD.MOV R0, RZ, RZ, -R10 ;  /* 0x000000ffff007224 */ /* 0x000fe400078e0a0a */
        /* <DEDUP_REMOVED lines=9> */
[----:B------:R-:W-:-:S07]  /*0530*/  ISETP.GE.AND P2, PT, R0, RZ, PT ;  /* 0x000000ff0000720c */ /* 0x000fce0003f46270 */
[----:B------:R-:W-:-:S06]  /*0540*/  @P0 VIADD R2, R2, 0x1 ;  /* 0x0000000102020836 */ /* 0x000fcc0000000000 */
[----:B------:R-:W-:Y:S01]  /*0550*/  @!P2 IMAD.MOV R2, RZ, RZ, -R2 ;  /* 0x000000ffff02a224 */ /* 0x000fe200078e0a02 */
[----:B------:R-:W-:-:S05]  /*0560*/  @!P1 LOP3.LUT R2, RZ, R13, RZ, 0x33, !PT ;  /* 0x0000000dff029212 */ /* 0x000fca00078e33ff */
[----:B------:R-:W-:Y:S02]  /*0570*/  IMAD.MOV R0, RZ, RZ, -R2 ;  /* 0x000000ffff007224 */ /* 0x000fe400078e0a02 */
[----:B------:R-:W-:Y:S02]  /*0580*/  IMAD.SHL.U32 R5, R2, 0x100, RZ ;  /* 0x0000010002057824 */ /* 0x000fe400078e00ff */
[----:B------:R-:W-:Y:S02]  /*0590*/  IMAD R0, R13, R0, R4 ;  /* 0x000000000d007224 */ /* 0x000fe400078e0204 */
[C---:B------:R-:W-:Y:S01]  /*05a0*/  IMAD.IADD R59, R5.reuse, 0x1, R57 ;  /* 0x00000001053b7824 */ /* 0x040fe200078e0239 */
[C---:B------:R-:W-:Y:S01]  /*05b0*/  LOP3.LUT R58, R5.reuse, R48, RZ, 0xfc, !PT ;  /* 0x00000030053a7212 */ /* 0x040fe200078efcff */
[----:B------:R-:W-:Y:S01]  /*05c0*/  IMAD.IADD R3, R6, 0x1, R0 ;  /* 0x0000000106037824 */ /* 0x000fe200078e0200 */
[C-C-:B------:R-:W-:Y:S01]  /*05d0*/  LOP3.LUT R61, R5.reuse, 0x10, R48.reuse, 0xfe, !PT ;  /* 0x00000010053d7812 */ /* 0x140fe200078efe30 */
[C---:B------:R-:W-:Y:S01]  /*05e0*/  IMAD.IADD R0, R5.reuse, 0x1, R55 ;  /* 0x0000000105007824 */ /* 0x040fe200078e0237 */
[C---:B------:R-:W-:Y:S01]  /*05f0*/  LOP3.LUT R2, R5.reuse, 0x20, R48, 0xfe, !PT ;  /* 0x0000002005027812 */ /* 0x040fe200078efe30 */
[----:B------:R-:W-:Y:S01]  /*0600*/  STL [R1+0x1dc], R58 ;  /* 0x0001dc3a01007387 */ /* 0x000fe20000100800 */
[C---:B------:R-:W-:Y:S01]  /*0610*/  IMAD.IADD R4, R5.reuse, 0x1, R54 ;  /* 0x0000000105047824 */ /* 0x040fe200078e0236 */
[----:B------:R-:W-:Y:S01]  /*0620*/  LOP3.LUT R6, R5, 0x30, R48, 0xfe, !PT ;  /* 0x0000003005067812 */ /* 0x000fe200078efe30 */
[----:B------:R-:W-:Y:S01]  /*0630*/  IMAD R56, R3, 0x40, R52 ;  /* 0x0000004003387824 */ /* 0x000fe200078e0234 */
[----:B------:R-:W-:Y:S01]  /*0640*/  STL [R1+0x228], R59 ;  /* 0x0002283b01007387 */ /* 0x000fe20000100800 */
[----:B------:R-:W-:-:S02]  /*0650*/  LOP3.LUT R60, R58, 0x90, RZ, 0xfc, !PT ;  /* 0x000000903a3c7812 */ /* 0x000fc400078efcff */
[C---:B------:R-:W-:Y:S01]  /*0660*/  LOP3.LUT R10, R58.reuse, 0xb0, RZ, 0xfc, !PT ;  /* 0x000000b03a0a7812 */ /* 0x040fe200078efcff */
[----:B------:R0:W-:Y:S01]  /*0670*/  STL [R1+0x220], R0 ;  /* 0x0002200001007387 */ /* 0x0001e20000100800 */
[C---:B------:R-:W-:Y:S02]  /*0680*/  LOP3.LUT R7, R58.reuse, 0xc0, RZ, 0xfc, !PT ;  /* 0x000000c03a077812 */ /* 0x040fe400078efcff */
[----:B------:R-:W-:Y:S01]  /*0690*/  LOP3.LUT R38, R58, 0xe0, RZ, 0xfc, !PT ;  /* 0x000000e03a267812 */ /* 0x000fe200078efcff */
[----:B------:R-:W-:Y:S04]  /*06a0*/  STL [R1+0x224], R61 ;  /* 0x0002243d01007387 */ /* 0x000fe80000100800 */
[----:B------:R1:W-:Y:S01]  /*06b0*/  STL [R1+0x21c], R2 ;  /* 0x00021c0201007387 */ /* 0x0003e20000100800 */
[----:B0-----:R-:W-:-:S03]  /*06c0*/  LEA.HI R0, R44, R5, RZ, 0x1a ;  /* 0x000000052c007211 */ /* 0x001fc600078fd0ff */
[----:B------:R0:W-:Y:S02]  /*06d0*/  STL [R1+0x218], R4 ;  /* 0x0002180401007387 */ /* 0x0001e40000100800 */
[C---:B------:R-:W-:Y:S02]  /*06e0*/  VIADD R39, R0.reuse, 0x88 ;  /* 0x0000008800277836 */ /* 0x040fe40000000000 */
[----:B------:R2:W-:Y:S01]  /*06f0*/  STL [R1+0x214], R6 ;  /* 0x0002140601007387 */ /* 0x0005e20000100800 */
[C---:B------:R-:W-:Y:S02]  /*0700*/  VIADD R37, R0.reuse, 0xa8 ;  /* 0x000000a800257836 */ /* 0x040fe40000000000 */
[----:B-1----:R-:W-:Y:S02]  /*0710*/  IMAD.IADD R2, R5, 0x1, R53 ;  /* 0x0000000105027824 */ /* 0x002fe400078e0235 */
[C---:B------:R-:W-:Y:S02]  /*0720*/  VIADD R5, R0.reuse, 0x58 ;  /* 0x0000005800057836 */ /* 0x040fe40000000000 */
[C---:B0-----:R-:W-:Y:S01]  /*0730*/  VIADD R4, R0.reuse, 0x48 ;  /* 0x0000004800047836 */ /* 0x041fe20000000000 */
[----:B------:R0:W-:Y:S01]  /*0740*/  STL [R1+0x210], R2 ;  /* 0x0002100201007387 */ /* 0x0001e20000100800 */
[----:B------:R-:W-:-:S02]  /*0750*/  VIADD R11, R0, 0xb8 ;  /* 0x000000b8000b7836 */ /* 0x000fc40000000000 */
[C---:B--2---:R-:W-:Y:S01]  /*0760*/  VIADD R6, R0.reuse, 0xe8 ;  /* 0x000000e800067836 */ /* 0x044fe20000000000 */
[----:B------:R1:W-:Y:S01]  /*0770*/  STL [R1+0x20c], R4 ;  /* 0x00020c0401007387 */ /* 0x0003e20000100800 */
[----:B------:R-:W-:-:S03]  /*0780*/  VIADD R36, R0, 0xf8 ;  /* 0x000000f800247836 */ /* 0x000fc60000000000 */
[----:B------:R2:W-:Y:S01]  /*0790*/  STL [R1+0x208], R5 ;  /* 0x0002080501007387 */ /* 0x0005e20000100800 */
[C---:B0-----:R-:W-:Y:S02]  /*07a0*/  VIADD R2, R0.reuse, 0x68 ;  /* 0x0000006800027836 */ /* 0x041fe40000000000 */
[----:B-1----:R-:W-:-:S03]  /*07b0*/  VIADD R4, R0, 0x78 ;  /* 0x0000007800047836 */ /* 0x002fc60000000000 */
[----:B------:R0:W-:Y:S01]  /*07c0*/  STL [R1+0x204], R2 ;  /* 0x0002040201007387 */ /* 0x0001e20000100800 */
[----:B--2---:R-:W-:-:S03]  /*07d0*/  LOP3.LUT R5, R58, 0xd0, RZ, 0xfc, !PT ;  /* 0x000000d03a057812 */ /* 0x004fc600078efcff */
[----:B------:R1:W-:Y:S01]  /*07e0*/  STL [R1+0x200], R4 ;  /* 0x0002000401007387 */ /* 0x0003e20000100800 */
[C---:B0-----:R-:W-:Y:S02]  /*07f0*/  VIADD R2, R0.reuse, 0x98 ;  /* 0x0000009800027836 */ /* 0x041fe40000000000 */
[----:B-1----:R-:W-:-:S03]  /*0800*/  VIADD R4, R0, 0xc8 ;  /* 0x000000c800047836 */ /* 0x002fc60000000000 */
[----:B------:R0:W-:Y:S04]  /*0810*/  STL [R1+0x1f8], R2 ;  /* 0x0001f80201007387 */ /* 0x0001e80000100800 */
[----:B------:R-:W-:Y:S04]  /*0820*/  STL [R1+0x1fc], R39 ;  /* 0x0001fc2701007387 */ /* 0x000fe80000100800 */
[----:B------:R-:W-:Y:S01]  /*0830*/  STL [R1+0x1f4], R37 ;  /* 0x0001f42501007387 */ /* 0x000fe20000100800 */
[----:B0-----:R-:W-:Y:S01]  /*0840*/  VIADD R2, R0, 0xd8 ;  /* 0x000000d800027836 */ /* 0x001fe20000000000 */
[----:B------:R-:W-:-:S02]  /*0850*/  LOP3.LUT R0, R58, 0x50, RZ, 0xfc, !PT ;  /* 0x000000503a007812 */ /* 0x000fc400078efcff */
[----:B------:R-:W-:Y:S04]  /*0860*/  STL [R1+0x1f0], R11 ;  /* 0x0001f00b01007387 */ /* 0x000fe80000100800 */
[----:B------:R-:W-:Y:S04]  /*0870*/  STL [R1+0x1ec], R4 ;  /* 0x0001ec0401007387 */ /* 0x000fe80000100800 */
[----:B------:R0:W-:Y:S04]  /*0880*/  STL [R1+0x1e8], R2 ;  /* 0x0001e80201007387 */ /* 0x0001e80000100800 */
[----:B------:R-:W-:Y:S01]  /*0890*/  STL [R1+0x1e4], R6 ;  /* 0x0001e40601007387 */ /* 0x000fe20000100800 */
[----:B0-----:R-:W-:-:S05]  /*08a0*/  LOP3.LUT R2, R58, 0x40, RZ, 0xfc, !PT ;  /* 0x000000403a027812 */ /* 0x001fca00078efcff */
[----:B------:R0:W-:Y:S04]  /*08b0*/  STL [R1+0x264], R2 ;  /* 0x0002640201007387 */ /* 0x0001e80000100800 */
[----:B------:R-:W-:Y:S04]  /*08c0*/  STL [R1+0x1e0], R36 ;  /* 0x0001e02401007387 */ /* 0x000fe80000100800 */
[----:B------:R1:W-:Y:S01]  /*08d0*/  STL [R1+0x260], R0 ;  /* 0x0002600001007387 */ /* 0x0003e20000100800 */
[----:B0-----:R-:W-:-:S05]  /*08e0*/  LOP3.LUT R2, R58, 0x60, RZ, 0xfc, !PT ;  /* 0x000000603a027812 */ /* 0x001fca00078efcff */
[----:B------:R0:W-:Y:S01]  /*08f0*/  STL [R1+0x25c], R2 ;  /* 0x00025c0201007387 */ /* 0x0001e20000100800 */
[----:B-1----:R-:W-:-:S05]  /*0900*/  LOP3.LUT R0, R58, 0x70, RZ, 0xfc, !PT ;  /* 0x000000703a007812 */ /* 0x002fca00078efcff */
[----:B------:R1:W-:Y:S01]  /*0910*/  STL [R1+0x258], R0 ;  /* 0x0002580001007387 */ /* 0x0003e20000100800 */
[----:B0-----:R-:W-:-:S05]  /*0920*/  LOP3.LUT R2, R58, 0x80, RZ, 0xfc, !PT ;  /* 0x000000803a027812 */ /* 0x001fca00078efcff */
[----:B------:R0:W-:Y:S01]  /*0930*/  STL [R1+0x254], R2 ;  /* 0x0002540201007387 */ /* 0x0001e20000100800 */
[----:B-1----:R-:W-:-:S05]  /*0940*/  LOP3.LUT R0, R58, 0xa0, RZ, 0xfc, !PT ;  /* 0x000000a03a007812 */ /* 0x002fca00078efcff */
[----:B------:R1:W-:Y:S01]  /*0950*/  STL [R1+0x24c], R0 ;  /* 0x00024c0001007387 */ /* 0x0003e20000100800 */
[----:B0-----:R-:W-:-:S03]  /*0960*/  LOP3.LUT R2, R58, 0xf0, RZ, 0xfc, !PT ;  /* 0x000000f03a027812 */ /* 0x001fc600078efcff */
[----:B------:R1:W-:Y:S04]  /*0970*/  STL [R1+0x250], R60 ;  /* 0x0002503c01007387 */ /* 0x0003e80000100800 */
[----:B------:R1:W-:Y:S04]  /*0980*/  STL [R1+0x248], R10 ;  /* 0x0002480a01007387 */ /* 0x0003e80000100800 */
[----:B------:R1:W-:Y:S04]  /*0990*/  STL [R1+0x244], R7 ;  /* 0x0002440701007387 */ /* 0x0003e80000100800 */
[----:B------:R1:W-:Y:S04]  /*09a0*/  STL [R1+0x238], R38 ;  /* 0x0002382601007387 */ /* 0x0003e80000100800 */
[----:B------:R1:W-:Y:S04]  /*09b0*/  STL [R1+0x240], R5 ;  /* 0x0002400501007387 */ /* 0x0003e80000100800 */
[----:B------:R1:W-:Y:S04]  /*09c0*/  STL [R1+0x22c], R56 ;  /* 0x00022c3801007387 */ /* 0x0003e80000100800 */
[----:B------:R1:W-:Y:S01]  /*09d0*/  STL [R1+0x234], R2 ;  /* 0x0002340201007387 */ /* 0x0003e20000100800 */
[----:B------:R-:W-:Y:S05]  /*09e0*/  BRA.U UP0, `(.L_x_0) ;  /* 0x0000000100587547 */ /* 0x000fea000b800000 */
[----:B-1----:R-:W-:Y:S01]  /*09f0*/  IMAD.SHL.U32 R0, R44, 0x10, RZ ;  /* 0x000000102c007824 */ /* 0x002fe200078e00ff */
[----:B------:R-:W-:Y:S02]  /*0a00*/  SHF.R.U32.HI R2, RZ, 0x2, R44 ;  /* 0x00000002ff027819 */ /* 0x000fe4000001162c */
[----:B------:R-:W-:Y:S02]  /*0a10*/  CS2R R40, SRZ ;  /* 0x0000000000287805 */ /* 0x000fe4000001ff00 */
[----:B------:R-:W-:Y:S02]  /*0a20*/  CS2R R42, SRZ ;  /* 0x00000000002a7805 */ /* 0x000fe4000001ff00 */
[----:B------:R-:W-:Y:S02]  /*0a30*/  CS2R R44, SRZ ;  /* 0x00000000002c7805 */ /* 0x000fe4000001ff00 */
[----:B------:R-:W-:Y:S01]  /*0a40*/  LOP3.LUT R0, R0, 0xe00, RZ, 0xc0, !PT ;  /* 0x00000e0000007812 */ /* 0x000fe200078ec0ff */
[----:B------:R0:W-:Y:S01]  /*0a50*/  STL [R1+0x23c], R2 ;  /* 0x00023c0201007387 */ /* 0x0001e20000100800 */
[----:B------:R-:W-:-:S02]  /*0a60*/  CS2R R46, SRZ ;  /* 0x00000000002e7805 */ /* 0x000fc4000001ff00 */
[----:B------:R-:W-:Y:S02]  /*0a70*/  CS2R R12, SRZ ;  /* 0x00000000000c7805 */ /* 0x000fe4000001ff00 */
[----:B------:R-:W-:Y:S01]  /*0a80*/  CS2R R14, SRZ ;  /* 0x00000000000e7805 */ /* 0x000fe2000001ff00 */
[----:B------:R0:W-:Y:S01]  /*0a90*/  STL [R1+0x230], R0 ;  /* 0x0002300001007387 */ /* 0x0001e20000100800 */
[----:B------:R-:W-:Y:S02]  /*0aa0*/  CS2R R16, SRZ ;  /* 0x0000000000107805 */ /* 0x000fe4000001ff00 */
[----:B------:R-:W-:Y:S02]  /*0ab0*/  CS2R R18, SRZ ;  /* 0x0000000000127805 */ /* 0x000fe4000001ff00 */
[----:B------:R-:W-:Y:S02]  /*0ac0*/  CS2R R20, SRZ ;  /* 0x0000000000147805 */ /* 0x000fe4000001ff00 */
[----:B------:R-:W-:-:S02]  /*0ad0*/  CS2R R22, SRZ ;  /* 0x0000000000167805 */ /* 0x000fc4000001ff00 */
[----:B------:R-:W-:Y:S02]  /*0ae0*/  CS2R R24, SRZ ;  /* 0x0000000000187805 */ /* 0x000fe4000001ff00 */
[----:B------:R-:W-:Y:S02]  /*0af0*/  CS2R R26, SRZ ;  /* 0x00000000001a7805 */ /* 0x000fe4000001ff00 */
[----:B------:R-:W-:Y:S02]  /*0b00*/  CS2R R28, SRZ ;  /* 0x00000000001c7805 */ /* 0x000fe4000001ff00 */
[----:B------:R-:W-:Y:S02]  /*0b10*/  CS2R R30, SRZ ;  /* 0x00000000001e7805 */ /* 0x000fe4000001ff00 */
[----:B------:R-:W-:Y:S02]  /*0b20*/  CS2R R32, SRZ ;  /* 0x0000000000207805 */ /* 0x000fe4000001ff00 */
[----:B------:R-:W-:Y:S01]  /*0b30*/  CS2R R34, SRZ ;  /* 0x0000000000227805 */ /* 0x000fe2000001ff00 */
[----:B0-----:R-:W-:Y:S06]  /*0b40*/  BRA `(.L_x_1) ;  /* 0x0000006400647947 */ /* 0x001fec0003800000 */
.L_x_0:
[----:B------:R-:W2:Y:S04]  /*0b50*/  LDL R35, [R1+0x1f8] ;  /* 0x0001f80001237983 */ /* 0x000ea80000100800 */
[----:B------:R-:W3:Y:S04]  /*0b60*/  LDL R29, [R1+0x1e8] ;  /* 0x0001e800011d7983 */ /* 0x000ee80000100800 */
[----:B------:R-:W4:Y:S01]  /*0b70*/  LDL R34, [R1+0x24c] ;  /* 0x00024c0001227983 */ /* 0x000f220000100800 */
[----:B------:R-:W-:Y:S02]  /*0b80*/  IABS R33, R9 ;  /* 0x0000000900217213 */ /* 0x000fe40000000000 */
[----:B-1----:R-:W-:Y:S01]  /*0b90*/  IABS R0, R8 ;  /* 0x0000000800007213 */ /* 0x002fe20000000000 */
[----:B------:R0:W-:Y:S01]  /*0ba0*/  STL [R1+0x270], R49 ;  /* 0x0002703101007387 */ /* 0x0001e20000100800 */
[----:B------:R-:W-:-:S02]  /*0bb0*/  IMAD.MOV.U32 R24, RZ, RZ, R6 ;  /* 0x000000ffff187224 */ /* 0x000fc400078e0006 */
[----:B------:R-:W-:Y:S02]  /*0bc0*/  IMAD.MOV.U32 R26, RZ, RZ, R7 ;  /* 0x000000ffff1a7224 */ /* 0x000fe400078e0007 */
[----:B------:R-:W-:Y:S02]  /*0bd0*/  IMAD.MOV.U32 R27, RZ, RZ, R4 ;  /* 0x000000ffff1b7224 */ /* 0x000fe400078e0004 */
[----:B------:R-:W-:Y:S02]  /*0be0*/  IMAD.MOV.U32 R28, RZ, RZ, R5 ;  /* 0x000000ffff1c7224 */ /* 0x000fe400078e0005 */
[----:B------:R-:W-:Y:S01]  /*0bf0*/  IMAD.MOV.U32 R32, RZ, RZ, R2 ;  /* 0x000000ffff207224 */ /* 0x000fe200078e0002 */
[----:B0-----:R-:W5:Y:S01]  /*0c00*/  LDL R49, [R1+0x258] ;  /* 0x0002580001317983 */ /* 0x001f620000100800 */
[----:B------:R-:W-:Y:S02]  /*0c10*/  IMAD.MOV.U32 R25, RZ, RZ, R10 ;  /* 0x000000ffff197224 */ /* 0x000fe400078e000a */
[----:B------:R-:W-:Y:S01]  /*0c20*/  IMAD.MOV.U32 R30, RZ, RZ, R38 ;  /* 0x000000ffff1e7224 */ /* 0x000fe200078e0026 */
[----:B------:R0:W-:Y:S01]  /*0c30*/  STL [R1+0x26c], R50 ;  /* 0x00026c3201007387 */ /* 0x0001e20000100800 */
[----:B------:R-:W-:Y:S01]  /*0c40*/  IMAD.MOV.U32 R31, RZ, RZ, R11 ;  /* 0x000000ffff1f7224 */ /* 0x000fe200078e000b */
[----:B------:R-:W-:Y:S01]  /*0c50*/  SHF.R.U32.HI R23, RZ, 0x2, R44 ;  /* 0x00000002ff177819 */ /* 0x000fe2000001162c */
[----:B------:R-:W-:Y:S01]  /*0c60*/  IMAD.MOV.U32 R22, RZ, RZ, R37 ;  /* 0x000000ffff167224 */ /* 0x000fe200078e0025 */
[----:B------:R-:W-:Y:S01]  /*0c70*/  IABS R19, R60 ;  /* 0x0000003c00137213 */ /* 0x000fe20000000000 */
[----:B------:R-:W1:Y:S01]  /*0c80*/  LDCU UR7, c[0x0][0x3b0] ;  /* 0x00007600ff0777ac */ /* 0x000e620008000800 */
[----:B------:R-:W-:Y:S01]  /*0c90*/  IABS R18, R39 ;  /* 0x0000002700127213 */ /* 0x000fe20000000000 */
[----:B------:R-:W1:Y:S01]  /*0ca0*/  LDCU.128 UR12, c[0x0][0x380] ;  /* 0x00007000ff0c77ac */ /* 0x000e620008000c00 */
[----:B0-----:R-:W5:Y:S01]  /*0cb0*/  LDL R50, [R1+0x204] ;  /* 0x0002040001327983 */ /* 0x001f620000100800 */
[----:B------:R-:W0:Y:S03]  /*0cc0*/  LDCU UR8, c[0x0][0x3a4] ;  /* 0x00007480ff0877ac */ /* 0x000e260008000800 */
[----:B------:R1:W-:Y:S04]  /*0cd0*/  STL [R1+0x268], R51 ;  /* 0x0002683301007387 */ /* 0x0003e80000100800 */
[----:B------:R-:W5:Y:S04]  /*0ce0*/  LDL R57, [R1+0x208] ;  /* 0x0002080001397983 */ /* 0x000f680000100800 */
[----:B------:R-:W5:Y:S04]  /*0cf0*/  LDL R55, [R1+0x260] ;  /* 0x0002600001377983 */ /* 0x000f680000100800 */
[----:B-1----:R-:W5:Y:S04]  /*0d00*/  LDL R51, [R1+0x25c] ;  /* 0x00025c0001337983 */ /* 0x002f680000100800 */
[----:B------:R-:W5:Y:S04]  /*0d10*/  LDL R54, [R1+0x20c] ;  /* 0x00020c0001367983 */ /* 0x000f680000100800 */
[----:B------:R-:W5:Y:S04]  /*0d20*/  LDL R53, [R1+0x264] ;  /* 0x0002640001357983 */ /* 0x000f680000100800 */
[----:B------:R-:W5:Y:S04]  /*0d30*/  LDL R52, [R1+0x210] ;  /* 0x0002100001347983 */ /* 0x000f680000100800 */
[----:B------:R-:W5:Y:S04]  /*0d40*/  LDL R48, [R1+0x214] ;  /* 0x0002140001307983 */ /* 0x000f680000100800 */
[----:B------:R-:W5:Y:S04]  /*0d50*/  LDL R45, [R1+0x218] ;  /* 0x00021800012d7983 */ /* 0x000f680000100800 */
[----:B------:R-:W5:Y:S04]  /*0d60*/  LDL R46, [R1+0x21c] ;  /* 0x00021c00012e7983 */ /* 0x000f680000100800 */
[----:B------:R-:W5:Y:S04]  /*0d70*/  LDL R47, [R1+0x220] ;  /* 0x00022000012f7983 */ /* 0x000f680000100800 */
[----:B------:R1:W-:Y:S04]  /*0d80*/  STL [R1+0x274], R9 ;  /* 0x0002740901007387 */ /* 0x0003e80000100800 */
[----:B-1----:R-:W5:Y:S04]  /*0d90*/  LDL R9, [R1+0x200] ;  /* 0x0002000001097983 */ /* 0x002f680000100800 */
[----:B------:R1:W-:Y:S04]  /*0da0*/  STL [R1+0x278], R8 ;  /* 0x0002780801007387 */ /* 0x0003e80000100800 */
[----:B-1----:R-:W5:Y:S01]  /*0db0*/  LDL R8, [R1+0x254] ;  /* 0x0002540001087983 */ /* 0x002f620000100800 */
[----:B------:R-:W1:Y:S08]  /*0dc0*/  I2F.RP R6, R33 ;  /* 0x0000002100067306 */ /* 0x000e700000209400 */
[----:B------:R-:W0:Y:S08]  /*0dd0*/  I2F.RP R7, R0 ;  /* 0x0000000000077306 */ /* 0x000e300000209400 */
[----:B-1----:R-:W1:Y:S08]  /*0de0*/  MUFU.RCP R6, R6 ;  /* 0x0000000600067308 */ /* 0x002e700000001000 */
[----:B0-----:R-:W0:Y:S01]  /*0df0*/  MUFU.RCP R7, R7 ;  /* 0x0000000700077308 */ /* 0x001e220000001000 */
[----:B-1----:R-:W-:-:S07]  /*0e00*/  VIADD R4, R6, 0xffffffe ;  /* 0x0ffffffe06047836 */ /* 0x002fce0000000000 */
[----:B------:R1:W1:Y:S01]  /*0e10*/  F2I.FTZ.U32.TRUNC.NTZ R5, R4 ;  /* 0x0000000400057305 */ /* 0x000262000021f000 */
[----:B0-----:R-:W-:-:S07]  /*0e20*/  VIADD R2, R7, 0xffffffe ;  /* 0x0ffffffe07027836 */ /* 0x001fce0000000000 */
[----:B------:R0:W0:Y:S01]  /*0e30*/  F2I.FTZ.U32.TRUNC.NTZ R3, R2 ;  /* 0x0000000200037305 */ /* 0x000022000021f000 */
[----:B-1----:R-:W-:Y:S02]  /*0e40*/  IMAD.MOV.U32 R4, RZ, RZ, RZ ;  /* 0x000000ffff047224 */ /* 0x002fe400078e00ff */
[----:B------:R-:W-:-:S04]  /*0e50*/  IMAD.MOV R10, RZ, RZ, -R5 ;  /* 0x000000ffff0a7224 */ /* 0x000fc800078e0a05 */
[----:B------:R-:W-:Y:S02]  /*0e60*/  IMAD R41, R10, R33, RZ ;  /* 0x000000210a297224 */ /* 0x000fe400078e02ff */
[C---:B------:R-:W-:Y:S02]  /*0e70*/  IMAD.SHL.U32 R38, R44.reuse, 0x8, RZ ;  /* 0x000000082c267824 */ /* 0x040fe400078e00ff */
[----:B------:R-:W-:Y:S02]  /*0e80*/  IMAD.SHL.U32 R11, R44, 0x2, RZ ;  /* 0x000000022c0b7824 */ /* 0x000fe400078e00ff */
[----:B------:R-:W-:Y:S01]  /*0e90*/  IMAD.HI.U32 R41, R5, R41, R4 ;  /* 0x0000002905297227 */ /* 0x000fe200078e0004 */
[----:B------:R-:W-:Y:S02]  /*0ea0*/  IABS R4, R24 ;  /* 0x0000001800047213 */ /* 0x000fe40000000000 */
[----:B------:R-:W-:Y:S01]  /*0eb0*/  LOP3.LUT R38, R38, 0x30, R11, 0x48, !PT ;  /* 0x0000003026267812 */ /* 0x000fe200078e480b */
[----:B------:R-:W-:Y:S01]  /*0ec0*/  IMAD.MOV.U32 R24, RZ, RZ, R25 ;  /* 0x000000ffff187224 */ /* 0x000fe200078e0019 */
[----:B0-----:R-:W-:Y:S01]  /*0ed0*/  SHF.R.U32.HI R2, RZ, 0x4, R44 ;  /* 0x00000004ff027819 */ /* 0x001fe2000001162c */
[----:B------:R-:W-:Y:S01]  /*0ee0*/  IMAD.MOV.U32 R25, RZ, RZ, R31 ;  /* 0x000000ffff197224 */ /* 0x000fe200078e001f */
[----:B------:R-:W-:Y:S01]  /*0ef0*/  SGXT.U32 R23, R23, 0x3 ;  /* 0x000000031717781a */ /* 0x000fe20000000000 */
[----:B------:R-:W-:Y:S01]  /*0f00*/  IMAD.MOV R11, RZ, RZ, -R3 ;  /* 0x000000ffff0b7224 */ /* 0x000fe200078e0a03 */
[----:B------:R-:W-:Y:S01]  /*0f10*/  IABS R6, R36 ;  /* 0x0000002400067213 */ /* 0x000fe20000000000 */
[----:B------:R-:W-:Y:S01]  /*0f20*/  IMAD.HI.U32 R31, R41, R4, RZ ;  /* 0x00000004291f7227 */ /* 0x000fe200078e00ff */
[----:B------:R-:W-:-:S02]  /*0f30*/  IABS R32, R32 ;  /* 0x0000002000207213 */ /* 0x000fc40000000000 */
[----:B------:R-:W-:Y:S01]  /*0f40*/  LOP3.LUT R23, R23, 0x10, R2, 0xf8, !PT ;  /* 0x0000001017177812 */ /* 0x000fe200078ef802 */
[----:B------:R-:W-:Y:S01]  /*0f50*/  IMAD R11, R11, R0, RZ ;  /* 0x000000000b0b7224 */ /* 0x000fe200078e02ff */
[----:B------:R-:W-:Y:S01]  /*0f60*/  IABS R30, R30 ;  /* 0x0000001e001e7213 */ /* 0x000fe20000000000 */
[----:B------:R-:W-:Y:S02]  /*0f70*/  IMAD.MOV.U32 R2, RZ, RZ, RZ ;  /* 0x000000ffff027224 */ /* 0x000fe400078e00ff */
[----:B------:R-:W-:Y:S02]  /*0f80*/  IMAD.MOV R31, RZ, RZ, -R31 ;  /* 0x000000ffff1f7224 */ /* 0x000fe400078e0a1f */
[----:B------:R-:W-:-:S04]  /*0f90*/  IMAD.HI.U32 R7, R41, R6, RZ ;  /* 0x0000000629077227 */ /* 0x000fc800078e00ff */
[----:B------:R-:W-:-:S04]  /*0fa0*/  IMAD.HI.U32 R5, R41, R32, RZ ;  /* 0x0000002029057227 */ /* 0x000fc800078e00ff */
[----:B------:R-:W-:-:S04]  /*0fb0*/  IMAD.HI.U32 R3, R3, R11, R2 ;  /* 0x0000000b03037227 */ /* 0x000fc800078e0002 */
[----:B------:R-:W-:Y:S02]  /*0fc0*/  IMAD R31, R33, R31, R4 ;  /* 0x0000001f211f7224 */ /* 0x000fe400078e0204 */
[----:B------:R-:W-:Y:S02]  /*0fd0*/  IMAD.MOV R7, RZ, RZ, -R7 ;  /* 0x000000ffff077224 */ /* 0x000fe400078e0a07 */
[----:B------:R-:W-:Y:S02]  /*0fe0*/  IMAD.MOV R2, RZ, RZ, -R5 ;  /* 0x000000ffff027224 */ /* 0x000fe400078e0a05 */
[----:B------:R-:W-:Y:S01]  /*0ff0*/  IMAD.HI.U32 R4, R41, R30, RZ ;  /* 0x0000001e29047227 */ /* 0x000fe200078e00ff */
[----:B------:R-:W-:-:S03]  /*1000*/  IABS R28, R28 ;  /* 0x0000001c001c7213 */ /* 0x000fc60000000000 */
[C---:B------:R-:W-:Y:S02]  /*1010*/  IMAD R37, R33.reuse, R7, R6 ;  /* 0x0000000721257224 */ /* 0x040fe400078e0206 */
[----:B------:R-:W-:Y:S02]  /*1020*/  IMAD R32, R33, R2, R32 ;  /* 0x0000000221207224 */ /* 0x000fe400078e0220 */
[----:B------:R-:W-:Y:S01]  /*1030*/  IMAD.MOV R4, RZ, RZ, -R4 ;  /* 0x000000ffff047224 */ /* 0x000fe200078e0a04 */
[----:B------:R-:W-:Y:S01]  /*1040*/  IABS R27, R27 ;  /* 0x0000001b001b7213 */ /* 0x000fe20000000000 */
[----:B------:R-:W-:Y:S01]  /*1050*/  IMAD.HI.U32 R5, R41, R28, RZ ;  /* 0x0000001c29057227 */ /* 0x000fe200078e00ff */
[C---:B------:R-:W-:Y:S02]  /*1060*/  ISETP.GT.U32.AND P4, PT, R33.reuse, R37, PT ;  /* 0x000000252100720c */ /* 0x040fe40003f84070 */
[C---:B------:R-:W-:Y:S01]  /*1070*/  ISETP.GT.U32.AND P5, PT, R33.reuse, R32, PT ;  /* 0x000000202100720c */ /* 0x040fe20003fa4070 */
[----:B------:R-:W-:Y:S01]  /*1080*/  IMAD R30, R33, R4, R30 ;  /* 0x00000004211e7224 */ /* 0x000fe200078e021e */
[----:B------:R-:W-:Y:S01]  /*1090*/  IABS R26, R26 ;  /* 0x0000001a001a7213 */ /* 0x000fe20000000000 */
[----:B------:R-:W-:Y:S01]  /*10a0*/  IMAD.HI.U32 R4, R41, R27, RZ ;  /* 0x0000001b29047227 */ /* 0x000fe200078e00ff */
[----:B------:R-:W-:-:S02]  /*10b0*/  ISETP.GT.U32.AND P2, PT, R33, R31, PT ;  /* 0x0000001f2100720c */ /* 0x000fc40003f44070 */
[C---:B------:R-:W-:Y:S01]  /*10c0*/  ISETP.GT.U32.AND P1, PT, R33.reuse, R30, PT ;  /* 0x0000001e2100720c */ /* 0x040fe20003f24070 */
[----:B------:R-:W-:Y:S01]  /*10d0*/  IMAD.MOV R5, RZ, RZ, -R5 ;  /* 0x000000ffff057224 */ /* 0x000fe200078e0a05 */
[----:B------:R-:W-:Y:S01]  /*10e0*/  IABS R25, R25 ;  /* 0x0000001900197213 */ /* 0x000fe20000000000 */
[----:B------:R-:W-:Y:S01]  /*10f0*/  IMAD.MOV R4, RZ, RZ, -R4 ;  /* 0x000000ffff047224 */ /* 0x000fe200078e0a04 */
[----:B------:R-:W-:Y:S01]  /*1100*/  IABS R24, R24 ;  /* 0x0000001800187213 */ /* 0x000fe20000000000 */
[C---:B------:R-:W-:Y:S02]  /*1110*/  IMAD R28, R33.reuse, R5, R28 ;  /* 0x00000005211c7224 */ /* 0x040fe400078e021c */
[----:B------:R-:W-:Y:S02]  /*1120*/  IMAD R27, R33, R4, R27 ;  /* 0x00000004211b7224 */ /* 0x000fe400078e021b */
[----:B------:R-:W-:Y:S01]  /*1130*/  IMAD.HI.U32 R4, R41, R25, RZ ;  /* 0x0000001929047227 */ /* 0x000fe200078e00ff */
[----:B------:R-:W-:-:S03]  /*1140*/  ISETP.GT.U32.AND P3, PT, R33, R28, PT ;  /* 0x0000001c2100720c */ /* 0x000fc60003f64070 */
[--C-:B------:R-:W-:Y:S02]  /*1150*/  @!P4 IMAD.IADD R37, R37, 0x1, -R33.reuse ;  /* 0x000000012525c824 */ /* 0x100fe400078e0a21 */
[--C-:B------:R-:W-:Y:S02]  /*1160*/  @!P5 IMAD.IADD R32, R32, 0x1, -R33.reuse ;  /* 0x000000012020d824 */ /* 0x100fe400078e0a21 */
[----:B------:R-:W-:Y:S02]  /*1170*/  IMAD.MOV R4, RZ, RZ, -R4 ;  /* 0x000000ffff047224 */ /* 0x000fe400078e0a04 */
[--C-:B------:R-:W-:Y:S01]  /*1180*/  @!P2 IMAD.IADD R31, R31, 0x1, -R33.reuse ;  /* 0x000000011f1fa824 */ /* 0x100fe200078e0a21 */
[C---:B------:R-:W-:Y:S01]  /*1190*/  ISETP.GT.U32.AND P2, PT, R33.reuse, R37, PT ;  /* 0x000000252100720c */ /* 0x040fe20003f44070 */
[----:B------:R-:W-:Y:S01]  /*11a0*/  @!P1 IMAD.IADD R30, R30, 0x1, -R33 ;  /* 0x000000011e1e9824 */ /* 0x000fe200078e0a21 */
[C---:B------:R-:W-:Y:S01]  /*11b0*/  ISETP.GT.U32.AND P1, PT, R33.reuse, R32, PT ;  /* 0x000000202100720c */ /* 0x040fe20003f24070 */
[----:B------:R-:W-:Y:S01]  /*11c0*/  IMAD R25, R33, R4, R25 ;  /* 0x0000000421197224 */ /* 0x000fe200078e0219 */
[----:B------:R-:W-:Y:S01]  /*11d0*/  IABS R22, R22 ;  /* 0x0000001600167213 */ /* 0x000fe20000000000 */
[----:B------:R-:W-:-:S04]  /*11e0*/  @!P3 IMAD.IADD R28, R28, 0x1, -R33 ;  /* 0x000000011c1cb824 */ /* 0x000fc800078e0a21 */
[----:B------:R-:W-:-:S04]  /*11f0*/  IMAD.HI.U32 R5, R41, R22, RZ ;  /* 0x0000001629057227 */ /* 0x000fc800078e00ff */
[----:B------:R-:W-:Y:S01]  /*1200*/  IMAD.MOV R5, RZ, RZ, -R5 ;  /* 0x000000ffff057224 */ /* 0x000fe200078e0a05 */
[----:B--2---:R-:W-:Y:S02]  /*1210*/  IABS R20, R35 ;  /* 0x0000002300147213 */ /* 0x004fe40000000000 */
[----:B------:R-:W-:Y:S02]  /*1220*/  IABS R35, R58 ;  /* 0x0000003a00237213 */ /* 0x000fe40000000000 */
[----:B---3--:R-:W-:-:S03]  /*1230*/  IABS R29, R29 ;  /* 0x0000001d001d7213 */ /* 0x008fc60000000000 */
[----:B------:R-:W-:-:S04]  /*1240*/  IMAD.HI.U32 R43, R41, R35, RZ ;  /* 0x00000023292b7227 */ /* 0x000fc800078e00ff */
[----:B------:R-:W-:-:S04]  /*1250*/  IMAD.HI.U32 R2, R41, R29, RZ ;  /* 0x0000001d29027227 */ /* 0x000fc800078e00ff */
[----:B------:R-:W-:Y:S02]  /*1260*/  IMAD.MOV R2, RZ, RZ, -R2 ;  /* 0x000000ffff027224 */ /* 0x000fe400078e0a02 */
[----:B------:R-:W-:Y:S02]  /*1270*/  IMAD.MOV R43, RZ, RZ, -R43 ;  /* 0x000000ffff2b7224 */ /* 0x000fe400078e0a2b */
[C---:B------:R-:W-:Y:S02]  /*1280*/  IMAD R29, R33.reuse, R2, R29 ;  /* 0x00000002211d7224 */ /* 0x040fe400078e021d */
[----:B------:R-:W-:Y:S02]  /*1290*/  IMAD R35, R33, R43, R35 ;  /* 0x0000002b21237224 */ /* 0x000fe400078e0223 */
[----:B------:R-:W-:-:S03]  /*12a0*/  IMAD.HI.U32 R2, R41, R26, RZ ;  /* 0x0000001a29027227 */ /* 0x000fc600078e00ff */
[C---:B------:R-:W-:Y:S01]  /*12b0*/  ISETP.GT.U32.AND P6, PT, R33.reuse, R35, PT ;  /* 0x000000232100720c */ /* 0x040fe20003fc4070 */
[----:B------:R-:W-:Y:S01]  /*12c0*/  IMAD.MOV R2, RZ, RZ, -R2 ;  /* 0x000000ffff027224 */ /* 0x000fe200078e0a02 */
[C---:B------:R-:W-:Y:S02]  /*12d0*/  ISETP.GT.U32.AND P0, PT, R33.reuse, R29, PT ;  /* 0x0000001d2100720c */ /* 0x040fe40003f04070 */
[----:B----4-:R-:W-:Y:S01]  /*12e0*/  IABS R21, R34 ;  /* 0x0000002200157213 */ /* 0x010fe20000000000 */
[----:B------:R-:W-:Y:S02]  /*12f0*/  IMAD R26, R33, R2, R26 ;  /* 0x00000002211a7224 */ /* 0x000fe400078e021a */
[----:B------:R-:W-:-:S04]  /*1300*/  IMAD.HI.U32 R2, R41, R24, RZ ;  /* 0x0000001829027227 */ /* 0x000fc800078e00ff */
[----:B------:R-:W-:Y:S02]  /*1310*/  IMAD.MOV R2, RZ, RZ, -R2 ;  /* 0x000000ffff027224 */ /* 0x000fe400078e0a02 */
[----:B------:R-:W-:-:S04]  /*1320*/  IMAD.HI.U32 R4, R41, R21, RZ ;  /* 0x0000001529047227 */ /* 0x000fc800078e00ff */
[----:B------:R-:W-:Y:S02]  /*1330*/  IMAD R24, R33, R2, R24 ;  /* 0x0000000221187224 */ /* 0x000fe400078e0218 */
[----:B------:R-:W-:Y:S02]  /*1340*/  @!P6 IMAD.IADD R35, R35, 0x1, -R33 ;  /* 0x000000012323e824 */ /* 0x000fe400078e0a21 */
[----:B------:R-:W-:-:S04]  /*1350*/  IMAD.HI.U32 R2, R41, R20, RZ ;  /* 0x0000001429027227 */ /* 0x000fc800078e00ff */
[----:B------:R-:W-:Y:S01]  /*1360*/  IMAD.MOV R4, RZ, RZ, -R4 ;  /* 0x000000ffff047224 */ /* 0x000fe200078e0a04 */
[----:B------:R-:W-:Y:S01]  /*1370*/  ISETP.GT.U32.AND P4, PT, R33, R35, PT ;  /* 0x000000232100720c */ /* 0x000fe20003f84070 */
[----:B------:R-:W-:Y:S01]  /*1380*/  @!P0 IMAD.IADD R29, R29, 0x1, -R33 ;  /* 0x000000011d1d8824 */ /* 0x000fe200078e0a21 */
[C---:B------:R-:W-:Y:S01]  /*1390*/  ISETP.GT.U32.AND P0, PT, R33.reuse, R31, PT ;  /* 0x0000001f2100720c */ /* 0x040fe20003f04070 */
[----:B------:R-:W-:Y:S02]  /*13a0*/  IMAD.MOV R2, RZ, RZ, -R2 ;  /* 0x000000ffff027224 */ /* 0x000fe400078e0a02 */
[----:B------:R-:W-:Y:S02]  /*13b0*/  IMAD R21, R33, R4, R21 ;  /* 0x0000000421157224 */ /* 0x000fe400078e0215 */
[----:B------:R-:W-:Y:S01]  /*13c0*/  IMAD.HI.U32 R4, R41, R19, RZ ;  /* 0x0000001329047227 */ /* 0x000fe200078e00ff */
[C---:B------:R-:W-:Y:S02]  /*13d0*/  ISETP.GT.U32.AND P3, PT, R33.reuse, R30, PT ;  /* 0x0000001e2100720c */ /* 0x040fe40003f64070 */
[----:B------:R-:W-:Y:S01]  /*13e0*/  ISETP.GT.U32.AND P5, PT, R33, R29, PT ;  /* 0x0000001d2100720c */ /* 0x000fe20003fa4070 */
[--C-:B------:R-:W-:Y:S01]  /*13f0*/  @!P2 IMAD.IADD R37, R37, 0x1, -R33.reuse ;  /* 0x000000012525a824 */ /* 0x100fe200078e0a21 */
[C---:B------:R-:W-:Y:S01]  /*1400*/  ISETP.GT.U32.AND P6, PT, R33.reuse, R28, PT ;  /* 0x0000001c2100720c */ /* 0x040fe20003fc4070 */
[----:B------:R-:W-:Y:S01]  /*1410*/  @!P1 IMAD.IADD R32, R32, 0x1, -R33 ;  /* 0x0000000120209824 */ /* 0x000fe200078e0a21 */
[C---:B------:R-:W-:Y:S01]  /*1420*/  ISETP.GT.U32.AND P2, PT, R33.reuse, R26, PT ;  /* 0x0000001a2100720c */ /* 0x040fe20003f44070 */
[C---:B------:R-:W-:Y:S01]  /*1430*/  IMAD R22, R33.reuse, R5, R22 ;  /* 0x0000000521167224 */ /* 0x040fe200078e0216 */
[C---:B------:R-:W-:Y:S01]  /*1440*/  ISETP.GT.U32.AND P1, PT, R33.reuse, R25, PT ;  /* 0x000000192100720c */ /* 0x040fe20003f24070 */
[----:B------:R-:W-:-:S02]  /*1450*/  IMAD R20, R33, R2, R20 ;  /* 0x0000000221147224 */ /* 0x000fc400078e0214 */
[----:B------:R-:W-:-:S04]  /*1460*/  IMAD.HI.U32 R2, R41, R18, RZ ;  /* 0x0000001229027227 */ /* 0x000fc800078e00ff */
[----:B------:R-:W-:Y:S02]  /*1470*/  IMAD.MOV R4, RZ, RZ, -R4 ;  /* 0x000000ffff047224 */ /* 0x000fe400078e0a04 */
[----:B------:R-:W-:Y:S02]  /*1480*/  IMAD.MOV R2, RZ, RZ, -R2 ;  /* 0x000000ffff027224 */ /* 0x000fe400078e0a02 */
[C---:B------:R-:W-:Y:S01]  /*1490*/  IMAD R19, R33.reuse, R4, R19 ;  /* 0x0000000421137224 */ /* 0x040fe200078e0213 */
[----:B-----5:R-:W-:Y:S01]  /*14a0*/  IABS R15, R49 ;  /* 0x00000031000f7213 */ /* 0x020fe20000000000 */
[----:B------:R-:W-:Y:S01]  /*14b0*/  IMAD R18, R33, R2, R18 ;  /* 0x0000000221127224 */ /* 0x000fe200078e0212 */
[----:B------:R-:W-:Y:S01]  /*14c0*/  IABS R13, R50 ;  /* 0x00000032000d7213 */ /* 0x000fe20000000000 */
[--C-:B------:R-:W-:Y:S01]  /*14d0*/  @!P4 IMAD.IADD R35, R35, 0x1, -R33.reuse ;  /* 0x000000012323c824 */ /* 0x100fe200078e0a21 */
[----:B------:R-:W-:Y:S01]  /*14e0*/  ISETP.GT.U32.AND P4, PT, R33, R27, PT ;  /* 0x0000001b2100720c */ /* 0x000fe20003f84070 */
[----:B------:R-:W-:Y:S01]  /*14f0*/  @!P0 IMAD.IADD R31, R31, 0x1, -R33 ;  /* 0x000000011f1f8824 */ /* 0x000fe200078e0a21 */
[----:B------:R-:W-:-:S02]  /*1500*/  IABS R16, R9 ;  /* 0x0000000900107213 */ /* 0x000fc40000000000 */
[----:B------:R-:W-:-:S05]  /*1510*/  IABS R17, R8 ;  /* 0x0000000800117213 */ /* 0x000fca0000000000 */
[----:B------:R-:W-:-:S04]  /*1520*/  IMAD.HI.U32 R5, R41, R17, RZ ;  /* 0x0000001129057227 */ /* 0x000fc800078e00ff */
[----:B------:R-:W-:Y:S02]  /*1530*/  IMAD.MOV R5, RZ, RZ, -R5 ;  /* 0x000000ffff057224 */ /* 0x000fe400078e0a05 */
[----:B------:R-:W-:Y:S01]  /*1540*/  IMAD.HI.U32 R4, R41, R16, RZ ;  /* 0x0000001029047227 */ /* 0x000fe200078e00ff */
[----:B------:R-:W-:-:S03]  /*1550*/  ISETP.GT.U32.AND P0, PT, R33, R24, PT ;  /* 0x000000182100720c */ /* 0x000fc60003f04070 */
[C---:B------:R-:W-:Y:S02]  /*1560*/  IMAD R17, R33.reuse, R5, R17 ;  /* 0x0000000521117224 */ /* 0x040fe400078e0211 */
[----:B------:R-:W-:Y:S02]  /*1570*/  IMAD.MOV R4, RZ, RZ, -R4 ;  /* 0x000000ffff047224 */ /* 0x000fe400078e0a04 */
[--C-:B------:R-:W-:Y:S01]  /*1580*/  @!P3 IMAD.IADD R30, R30, 0x1, -R33.reuse ;  /* 0x000000011e1eb824 */ /* 0x100fe200078e0a21 */
[----:B------:R-:W-:Y:S01]  /*1590*/  ISETP.GT.U32.AND P3, PT, R33, R22, PT ;  /* 0x000000162100720c */ /* 0x000fe20003f64070 */
[--C-:B------:R-:W-:Y:S01]  /*15a0*/  @!P5 IMAD.IADD R29, R29, 0x1, -R33.reuse ;  /* 0x000000011d1dd824 */ /* 0x100fe200078e0a21 */
[C---:B------:R-:W-:Y:S01]  /*15b0*/  ISETP.GT.U32.AND P5, PT, R33.reuse, R21, PT ;  /* 0x000000152100720c */ /* 0x040fe20003fa4070 */
[--C-:B------:R-:W-:Y:S01]  /*15c0*/  @!P6 IMAD.IADD R28, R28, 0x1, -R33.reuse ;  /* 0x000000011c1ce824 */ /* 0x100fe200078e0a21 */
[C---:B------:R-:W-:Y:S01]  /*15d0*/  ISETP.GT.U32.AND P6, PT, R33.reuse, R20, PT ;  /* 0x000000142100720c */ /* 0x040fe20003fc4070 */
[--C-:B------:R-:W-:Y:S01]  /*15e0*/  @!P2 IMAD.IADD R26, R26, 0x1, -R33.reuse ;  /* 0x000000011a1aa824 */ /* 0x100fe200078e0a21 */
[----:B------:R-:W-:Y:S01]  /*15f0*/  ISETP.GT.U32.AND P2, PT, R33, R18, PT ;  /* 0x000000122100720c */ /* 0x000fe20003f44070 */
[----:B------:R-:W-:Y:S01]  /*1600*/  @!P1 IMAD.IADD R25, R25, 0x1, -R33 ;  /* 0x0000000119199824 */ /* 0x000fe200078e0a21 */
[C---:B------:R-:W-:Y:S01]  /*1610*/  ISETP.GT.U32.AND P1, PT, R33.reuse, R17, PT ;  /* 0x000000112100720c */ /* 0x040fe20003f24070 */
[----:B------:R-:W-:-:S02]  /*1620*/  IMAD R16, R33, R4, R16 ;  /* 0x0000000421107224 */ /* 0x000fc400078e0210 */
[----:B------:R-:W-:-:S04]  /*1630*/  IMAD.HI.U32 R2, R41, R15, RZ ;  /* 0x0000000f29027227 */ /* 0x000fc800078e00ff */
[----:B------:R-:W-:Y:S01]  /*1640*/  IMAD.HI.U32 R4, R41, R13, RZ ;  /* 0x0000000d29047227 */ /* 0x000fe200078e00ff */
[----:B------:R-:W-:-:S03]  /*1650*/  IABS R11, R51 ;  /* 0x00000033000b7213 */ /* 0x000fc60000000000 */
[----:B------:R-:W-:Y:S02]  /*1660*/  IMAD.MOV R2, RZ, RZ, -R2 ;  /* 0x000000ffff027224 */ /* 0x000fe400078e0a02 */
[----:B------:R-:W-:Y:S02]  /*1670*/  IMAD.MOV R4, RZ, RZ, -R4 ;  /* 0x000000ffff047224 */ /* 0x000fe400078e0a04 */
[C---:B------:R-:W-:Y:S02]  /*1680*/  IMAD R15, R33.reuse, R2, R15 ;  /* 0x00000002210f7224 */ /* 0x040fe400078e020f */
[----:B------:R-:W-:Y:S02]  /*1690*/  IMAD R13, R33, R4, R13 ;  /* 0x00000004210d7224 */ /* 0x000fe400078e020d */
[--C-:B------:R-:W-:Y:S01]  /*16a0*/  @!P4 IMAD.IADD R27, R27, 0x1, -R33.reuse ;  /* 0x000000011b1bc824 */ /* 0x100fe200078e0a21 */
[C---:B------:R-:W-:Y:S01]  /*16b0*/  ISETP.GT.U32.AND P4, PT, R33.reuse, R19, PT ;  /* 0x000000132100720c */ /* 0x040fe20003f84070 */
[----:B------:R-:W-:Y:S01]  /*16c0*/  @!P0 IMAD.IADD R24, R24, 0x1, -R33 ;  /* 0x0000000118188824 */ /* 0x000fe200078e0a21 */
[----:B------:R-:W-:Y:S01]  /*16d0*/  ISETP.GT.U32.AND P0, PT, R33, R16, PT ;  /* 0x000000102100720c */ /* 0x000fe20003f04070 */
[----:B------:R-:W-:Y:S01]  /*16e0*/  IMAD.HI.U32 R2, R41, R11, RZ ;  /* 0x0000000b29027227 */ /* 0x000fe200078e00ff */
[----:B------:R-:W-:-:S03]  /*16f0*/  IABS R7, R55 ;  /* 0x0000003700077213 */ /* 0x000fc60000000000 */
        /* <DEDUP_REMOVED lines=9> */
[----:B------:R-:W-:Y:S01]  /*1790*/  ISETP.GT.U32.AND P1, PT, R33, R24, PT ;  /* 0x000000182100720c */ /* 0x000fe20003f24070 */
[----:B------:R-:W-:Y:S01]  /*17a0*/  IMAD.MOV R2, RZ, RZ, -R2 ;  /* 0x000000ffff027224 */ /* 0x000fe200078e0a02 */
[----:B------:R-:W-:Y:S01]  /*17b0*/  IABS R34, R54 ;  /* 0x0000003600227213 */ /* 0x000fe20000000000 */
[----:B------:R-:W-:Y:S01]  /*17c0*/  STL [R1+0x27c], R8 ;  /* 0x00027c0801007387 */ /* 0x000fe20000100800 */
[----:B------:R-:W-:-:S03]  /*17d0*/  IMAD.HI.U32 R4, R41, R7, RZ ;  /* 0x0000000729047227 */ /* 0x000fc600078e00ff */
[----:B------:R0:W-:Y:S01]  /*17e0*/  STL [R1+0x280], R9 ;  /* 0x0002800901007387 */ /* 0x0001e20000100800 */
[----:B------:R-:W-:Y:S01]  /*17f0*/  IMAD R11, R33, R2, R11 ;  /* 0x00000002210b7224 */ /* 0x000fe200078e020b */
[----:B------:R-:W-:Y:S01]  /*1800*/  IABS R10, R53 ;  /* 0x00000035000a7213 */ /* 0x000fe20000000000 */
[----:B------:R-:W-:Y:S01]  /*1810*/  IMAD.HI.U32 R2, R41, R34, RZ ;  /* 0x0000002229027227 */ /* 0x000fe200078e00ff */
[----:B------:R-:W-:-:S03]  /*1820*/  IABS R6, R45 ;  /* 0x0000002d00067213 */ /* 0x000fc60000000000 */
[----:B------:R-:W-:Y:S02]  /*1830*/  IMAD.MOV R4, RZ, RZ, -R4 ;  /* 0x000000ffff047224 */ /* 0x000fe400078e0a04 */
[----:B0-----:R-:W-:Y:S01]  /*1840*/  IMAD.MOV.U32 R9, RZ, RZ, R36 ;  /* 0x000000ffff097224 */ /* 0x001fe200078e0024 */
[----:B------:R-:W-:Y:S01]  /*1850*/  IABS R36, R57 ;  /* 0x0000003900247213 */ /* 0x000fe20000000000 */
[--C-:B------:R-:W-:Y:S02]  /*1860*/  @!P4 IMAD.IADD R19, R19, 0x1, -R33.reuse ;  /* 0x000000011313c824 */ /* 0x100fe400078e0a21 */
[----:B------:R-:W-:Y:S01]  /*1870*/  @!P0 IMAD.IADD R16, R16, 0x1, -R33 ;  /* 0x0000000110108824 */ /* 0x000fe200078e0a21 */
[----:B------:R-:W-:Y:S01]  /*1880*/  ISETP.GT.U32.AND P0, PT, R33, R22, PT ;  /* 0x000000162100720c */ /* 0x000fe20003f04070 */
[----:B------:R-:W-:Y:S01]  /*1890*/  IMAD.HI.U32 R5, R41, R36, RZ ;  /* 0x0000002429057227 */ /* 0x000fe200078e00ff */
[----:B------:R-:W-:-:S03]  /*18a0*/  IABS R12, R52 ;  /* 0x00000034000c7213 */ /* 0x000fc60000000000 */
[----:B------:R-:W-:Y:S02]  /*18b0*/  IMAD.MOV R2, RZ, RZ, -R2 ;  /* 0x000000ffff027224 */ /* 0x000fe400078e0a02 */
[C---:B------:R-:W-:Y:S01]  /*18c0*/  IMAD R7, R33.reuse, R4, R7 ;  /* 0x0000000421077224 */ /* 0x040fe200078e0207 */
[----:B------:R-:W-:Y:S01]  /*18d0*/  ISETP.GT.U32.AND P4, PT, R33, R26, PT ;  /* 0x0000001a2100720c */ /* 0x000fe20003f84070 */
[----:B------:R-:W-:Y:S01]  /*18e0*/  IMAD.HI.U32 R4, R41, R10, RZ ;  /* 0x0000000a29047227 */ /* 0x000fe200078e00ff */
[----:B------:R-:W-:-:S03]  /*18f0*/  IABS R14, R48 ;  /* 0x00000030000e7213 */ /* 0x000fc60000000000 */
[--C-:B------:R-:W-:Y:S01]  /*1900*/  @!P3 IMAD.IADD R15, R15, 0x1, -R33.reuse ;  /* 0x000000010f0fb824 */ /* 0x100fe200078e0a21 */
[----:B------:R-:W-:Y:S01]  /*1910*/  ISETP.GT.U32.AND P3, PT, R33, R21, PT ;  /* 0x000000152100720c */ /* 0x000fe20003f64070 */
[--C-:B------:R-:W-:Y:S01]  /*1920*/  @!P5 IMAD.IADD R13, R13, 0x1, -R33.reuse ;  /* 0x000000010d0dd824 */ /* 0x100fe200078e0a21 */
[----:B------:R-:W-:Y:S01]  /*1930*/  ISETP.GT.U32.AND P5, PT, R33, R19, PT ;  /* 0x000000132100720c */ /* 0x000fe20003fa4070 */
[--C-:B------:R-:W-:Y:S01]  /*1940*/  @!P6 IMAD.IADD R27, R27, 0x1, -R33.reuse ;  /* 0x000000011b1be824 */ /* 0x100fe200078e0a21 */
[----:B------:R-:W-:Y:S01]  /*1950*/  ISETP.GT.U32.AND P6, PT, R33, R20, PT ;  /* 0x000000142100720c */ /* 0x000fe20003fc4070 */
[--C-:B------:R-:W-:Y:S01]  /*1960*/  @!P2 IMAD.IADD R25, R25, 0x1, -R33.reuse ;  /* 0x000000011919a824 */ /* 0x100fe200078e0a21 */
[C---:B------:R-:W-:Y:S01]  /*1970*/  ISETP.GT.U32.AND P2, PT, R33.reuse, R18, PT ;  /* 0x000000122100720c */ /* 0x040fe20003f44070 */
[----:B------:R-:W-:Y:S01]  /*1980*/  @!P1 IMAD.IADD R24, R24, 0x1, -R33 ;  /* 0x0000000118189824 */ /* 0x000fe200078e0a21 */
[----:B------:R-:W-:Y:S01]  /*1990*/  ISETP.GT.U32.AND P1, PT, R33, R17, PT ;  /* 0x000000112100720c */ /* 0x000fe20003f24070 */
[----:B------:R-:W-:-:S02]  /*19a0*/  IMAD.MOV R5, RZ, RZ, -R5 ;  /* 0x000000ffff057224 */ /* 0x000fc400078e0a05 */
[----:B------:R-:W-:Y:S02]  /*19b0*/  IMAD R34, R33, R2, R34 ;  /* 0x0000000221227224 */ /* 0x000fe400078e0222 */
[----:B------:R-:W-:-:S04]  /*19c0*/  IMAD.HI.U32 R39, R41, R6, RZ ;  /* 0x0000000629277227 */ /* 0x000fc800078e00ff */
[----:B------:R-:W-:-:S04]  /*19d0*/  IMAD.HI.U32 R2, R41, R12, RZ ;  /* 0x0000000c29027227 */ /* 0x000fc800078e00ff */
[----:B------:R-:W-:Y:S02]  /*19e0*/  IMAD.MOV R4, RZ, RZ, -R4 ;  /* 0x000000ffff047224 */ /* 0x000fe400078e0a04 */
[----:B------:R-:W-:Y:S01]  /*19f0*/  IMAD R36, R33, R5, R36 ;  /* 0x0000000521247224 */ /* 0x000fe200078e0224 */
[----:B------:R-:W-:Y:S01]  /*1a00*/  IABS R5, R46 ;  /* 0x0000002e00057213 */ /* 0x000fe20000000000 */
[----:B------:R-:W-:Y:S02]  /*1a10*/  IMAD.MOV R39, RZ, RZ, -R39 ;  /* 0x000000ffff277224 */ /* 0x000fe400078e0a27 */
[----:B------:R-:W-:Y:S02]  /*1a20*/  IMAD.MOV R2, RZ, RZ, -R2 ;  /* 0x000000ffff027224 */ /* 0x000fe400078e0a02 */
[----:B------:R-:W-:-:S04]  /*1a30*/  IMAD.HI.U32 R40, R41, R14, RZ ;  /* 0x0000000e29287227 */ /* 0x000fc800078e00ff */
[C---:B------:R-:W-:Y:S01]  /*1a40*/  IMAD R10, R33.reuse, R4, R10 ;  /* 0x00000004210a7224 */ /* 0x040fe200078e020a */
[----:B------:R-:W-:Y:S01]  /*1a50*/  IABS R4, R47 ;  /* 0x0000002f00047213 */ /* 0x000fe20000000000 */
[C---:B------:R-:W-:Y:S01]  /*1a60*/  IMAD R6, R33.reuse, R39, R6 ;  /* 0x0000002721067224 */ /* 0x040fe200078e0206 */
[----:B------:R-:W-:Y:S01]  /*1a70*/  IABS R39, R61 ;  /* 0x0000003d00277213 */ /* 0x000fe20000000000 */
[----:B------:R-:W-:Y:S01]  /*1a80*/  @!P0 IMAD.IADD R22, R22, 0x1, -R33 ;  /* 0x0000000116168824 */ /* 0x000fe200078e0a21 */
[C---:B------:R-:W-:Y:S01]  /*1a90*/  ISETP.GT.U32.AND P0, PT, R33.reuse, R16, PT ;  /* 0x000000102100720c */ /* 0x040fe20003f04070 */
[----:B------:R-:W-:Y:S02]  /*1aa0*/  IMAD R12, R33, R2, R12 ;  /* 0x00000002210c7224 */ /* 0x000fe400078e020c */
[----:B------:R-:W-:Y:S02]  /*1ab0*/  IMAD.MOV R40, RZ, RZ, -R40 ;  /* 0x000000ffff287224 */ /* 0x000fe400078e0a28 */
[----:B------:R-:W-:Y:S01]  /*1ac0*/  IMAD.HI.U32 R2, R41, R5, RZ ;  /* 0x0000000529027227 */ /* 0x000fe200078e00ff */
[----:B------:R-:W-:-:S03]  /*1ad0*/  IABS R60, R56 ;  /* 0x00000038003c7213 */ /* 0x000fc60000000000 */
[----:B------:R-:W-:-:S04]  /*1ae0*/  IMAD.HI.U32 R42, R41, R4, RZ ;  /* 0x00000004292a7227 */ /* 0x000fc800078e00ff */
[--C-:B------:R-:W-:Y:S01]  /*1af0*/  @!P4 IMAD.IADD R26, R26, 0x1, -R33.reuse ;  /* 0x000000011a1ac824 */ /* 0x100fe200078e0a21 */
[----:B------:R-:W-:Y:S01]  /*1b00*/  ISETP.GT.U32.AND P4, PT, R33, R13, PT ;  /* 0x0000000d2100720c */ /* 0x000fe20003f84070 */
[--C-:B------:R-:W-:Y:S01]  /*1b10*/  @!P3 IMAD.IADD R21, R21, 0x1, -R33.reuse ;  /* 0x000000011515b824 */ /* 0x100fe200078e0a21 */
[C---:B------:R-:W-:Y:S01]  /*1b20*/  ISETP.GT.U32.AND P3, PT, R33.reuse, R15, PT ;  /* 0x0000000f2100720c */ /* 0x040fe20003f64070 */
[--C-:B------:R-:W-:Y:S01]  /*1b30*/  @!P6 IMAD.IADD R20, R20, 0x1, -R33.reuse ;  /* 0x000000011414e824 */ /* 0x100fe200078e0a21 */
[----:B------:R-:W-:Y:S01]  /*1b40*/  ISETP.GT.U32.AND P6, PT, R33, R11, PT ;  /* 0x0000000b2100720c */ /* 0x000fe20003fc4070 */
[--C-:B------:R-:W-:Y:S01]  /*1b50*/  @!P5 IMAD.IADD R19, R19, 0x1, -R33.reuse ;  /* 0x000000011313d824 */ /* 0x100fe200078e0a21 */
[C---:B------:R-:W-:Y:S01]  /*1b60*/  ISETP.GT.U32.AND P5, PT, R33.reuse, R36, PT ;  /* 0x000000242100720c */ /* 0x040fe20003fa4070 */
[--C-:B------:R-:W-:Y:S01]  /*1b70*/  @!P2 IMAD.IADD R18, R18, 0x1, -R33.reuse ;  /* 0x000000011212a824 */ /* 0x100fe200078e0a21 */
[----:B------:R-:W-:Y:S01]  /*1b80*/  ISETP.GT.U32.AND P2, PT, R33, R7, PT ;  /* 0x000000072100720c */ /* 0x000fe20003f44070 */
[----:B------:R-:W-:Y:S01]  /*1b90*/  @!P1 IMAD.IADD R17, R17, 0x1, -R33 ;  /* 0x0000000111119824 */ /* 0x000fe200078e0a21 */
[C---:B------:R-:W-:Y:S01]  /*1ba0*/  ISETP.GT.U32.AND P1, PT, R33.reuse, R34, PT ;  /* 0x000000222100720c */ /* 0x040fe20003f24070 */
[----:B------:R-:W-:-:S02]  /*1bb0*/  IMAD R14, R33, R40, R14 ;  /* 0x00000028210e7224 */ /* 0x000fc400078e020e */
[----:B------:R-:W-:Y:S02]  /*1bc0*/  IMAD.MOV R2, RZ, RZ, -R2 ;  /* 0x000000ffff027224 */ /* 0x000fe400078e0a02 */
[----:B------:R-:W-:-:S04]  /*1bd0*/  IMAD.HI.U32 R40, R41, R39, RZ ;  /* 0x0000002729287227 */ /* 0x000fc800078e00ff */
[----:B------:R-:W-:Y:S02]  /*1be0*/  IMAD.MOV R42, RZ, RZ, -R42 ;  /* 0x000000ffff2a7224 */ /* 0x000fe400078e0a2a */
[----:B------:R-:W-:-:S04]  /*1bf0*/  IMAD.HI.U32 R3, R3, R60, RZ ;  /* 0x0000003c03037227 */ /* 0x000fc800078e00ff */
[C---:B------:R-:W-:Y:S01]  /*1c00*/  IMAD R5, R33.reuse, R2, R5 ;  /* 0x0000000221057224 */ /* 0x040fe200078e0205 */
[----:B------:R-:W-:Y:S01]  /*1c10*/  IABS R2, R59 ;  /* 0x0000003b00027213 */ /* 0x000fe20000000000 */
[----:B------:R-:W-:Y:S02]  /*1c20*/  IMAD.MOV R40, RZ, RZ, -R40 ;  /* 0x000000ffff287224 */ /* 0x000fe400078e0a28 */
[C---:B------:R-:W-:Y:S02]  /*1c30*/  IMAD R4, R33.reuse, R42, R4 ;  /* 0x0000002a21047224 */ /* 0x040fe400078e0204 */
[----:B------:R-:W-:Y:S02]  /*1c40*/  IMAD.MOV R42, RZ, RZ, -R3 ;  /* 0x000000ffff2a7224 */ /* 0x000fe400078e0a03 */
[C---:B------:R-:W-:Y:S02]  /*1c50*/  IMAD R3, R33.reuse, R40, R39 ;  /* 0x0000002821037224 */ /* 0x040fe400078e0227 */
[----:B------:R-:W-:Y:S01]  /*1c60*/  @!P0 IMAD.IADD R16, R16, 0x1, -R33 ;  /* 0x0000000110108824 */ /* 0x000fe200078e0a21 */
[----:B------:R-:W-:Y:S01]  /*1c70*/  ISETP.GT.U32.AND P0, PT, R33, R10, PT ;  /* 0x0000000a2100720c */ /* 0x000fe20003f04070 */
[----:B------:R-:W-:-:S04]  /*1c80*/  IMAD.HI.U32 R41, R41, R2, RZ ;  /* 0x0000000229297227 */ /* 0x000fc800078e00ff */
[--C-:B------:R-:W-:Y:S01]  /*1c90*/  @!P3 IMAD.IADD R15, R15, 0x1, -R33.reuse ;  /* 0x000000010f0fb824 */ /* 0x100fe200078e0a21 */
[----:B------:R-:W-:Y:S01]  /*1ca0*/  ISETP.GT.U32.AND P3, PT, R33, R12, PT ;  /* 0x0000000c2100720c */ /* 0x000fe20003f64070 */
        /* <DEDUP_REMOVED lines=8> */
[----:B------:R-:W-:Y:S01]  /*1d30*/  @!P1 IMAD.IADD R34, R34, 0x1, -R33 ;  /* 0x0000000122229824 */ /* 0x000fe200078e0a21 */
[----:B------:R-:W-:Y:S01]  /*1d40*/  ISETP.GT.U32.AND P1, PT, R33, R3, PT ;  /* 0x000000032100720c */ /* 0x000fe20003f24070 */
[----:B------:R-:W-:-:S04]  /*1d50*/  IMAD.MOV R41, RZ, RZ, -R41 ;  /* 0x000000ffff297224 */ /* 0x000fc800078e0a29 */
[C---:B------:R-:W-:Y:S02]  /*1d60*/  IMAD R2, R33.reuse, R41, R2 ;  /* 0x0000002921027224 */ /* 0x040fe400078e0202 */
[----:B------:R-:W-:Y:S02]  /*1d70*/  IMAD R60, R0, R42, R60 ;  /* 0x0000002a003c7224 */ /* 0x000fe400078e023c */
        /* <DEDUP_REMOVED lines=13> */
[----:B------:R-:W-:Y:S01]  /*1e50*/  ISETP.GT.U32.AND P1, PT, R33, R10, PT ;  /* 0x0000000a2100720c */ /* 0x000fe20003f24070 */
[C---:B------:R-:W-:Y:S01]  /*1e60*/  IMAD.SHL.U32 R39, R44.reuse, 0x40, RZ ;  /* 0x000000402c277824 */ /* 0x040fe200078e00ff */
[----:B------:R-:W2:Y:S01]  /*1e70*/  LDL R42, [R1+0x234] ;  /* 0x00023400012a7983 */ /* 0x000ea20000100800 */
[----:B------:R-:W-:-:S02]  /*1e80*/  IMAD.SHL.U32 R41, R44, 0x10, RZ ;  /* 0x000000102c297824 */ /* 0x000fc400078e00ff */
[--C-:B------:R-:W-:Y:S01]  /*1e90*/  @!P0 IMAD.IADD R2, R2, 0x1, -R33.reuse ;  /* 0x0000000102028824 */ /* 0x100fe200078e0a21 */
[----:B------:R-:W-:Y:S01]  /*1ea0*/  LOP3.LUT R39, R39, 0x1c0, RZ, 0xc0, !PT ;  /* 0x000001c027277812 */ /* 0x000fe200078ec0ff */
[----:B------:R-:W-:Y:S01]  /*1eb0*/  @!P3 IMAD.IADD R60, R60, 0x1, -R0 ;  /* 0x000000013c3cb824 */ /* 0x000fe200078e0a00 */
[----:B------:R-:W-:Y:S01]  /*1ec0*/  LOP3.LUT R8, R41, 0xe00, RZ, 0xc0, !PT ;  /* 0x00000e0029087812 */ /* 0x000fe200078ec0ff */
[--C-:B------:R-:W-:Y:S01]  /*1ed0*/  @!P4 IMAD.IADD R11, R11, 0x1, -R33.reuse ;  /* 0x000000010b0bc824 */ /* 0x100fe200078e0a21 */
[C---:B------:R-:W-:Y:S01]  /*1ee0*/  ISETP.GT.U32.AND P0, PT, R33.reuse, R12, PT ;  /* 0x0000000c2100720c */ /* 0x040fe20003f04070 */
[--C-:B------:R-:W-:Y:S01]  /*1ef0*/  @!P6 IMAD.IADD R36, R36, 0x1, -R33.reuse ;  /* 0x000000012424e824 */ /* 0x100fe200078e0a21 */
[----:B------:R-:W-:Y:S01]  /*1f00*/  ISETP.GT.U32.AND P3, PT, R33, R14, PT ;  /* 0x0000000e2100720c */ /* 0x000fe20003f64070 */
[--C-:B------:R-:W-:Y:S01]  /*1f10*/  @!P5 IMAD.IADD R7, R7, 0x1, -R33.reuse ;  /* 0x000000010707d824 */ /* 0x100fe200078e0a21 */
[C---:B------:R-:W-:Y:S01]  /*1f20*/  ISETP.GT.U32.AND P4, PT, R33.reuse, R6, PT ;  /* 0x000000062100720c */ /* 0x040fe20003f84070 */
[--C-:B------:R-:W-:Y:S01]  /*1f30*/  @!P2 IMAD.IADD R34, R34, 0x1, -R33.reuse ;  /* 0x000000012222a824 */ /* 0x100fe200078e0a21 */
[C---:B------:R-:W-:Y:S01]  /*1f40*/  ISETP.GT.U32.AND P5, PT, R33.reuse, R5, PT ;  /* 0x000000052100720c */ /* 0x040fe20003fa4070 */
[----:B------:R-:W-:Y:S01]  /*1f50*/  @!P1 IMAD.IADD R10, R10, 0x1, -R33 ;  /* 0x000000010a0a9824 */ /* 0x000fe200078e0a21 */
[----:B------:R-:W-:-:S02]  /*1f60*/  ISETP.GT.U32.AND P2, PT, R33, R4, PT ;  /* 0x000000042100720c */ /* 0x000fc40003f44070 */
[C---:B------:R-:W-:Y:S02]  /*1f70*/  ISETP.GT.U32.AND P1, PT, R33.reuse, R3, PT ;  /* 0x000000032100720c */ /* 0x040fe40003f24070 */
[----:B------:R-:W-:Y:S02]  /*1f80*/  ISETP.GT.U32.AND P6, PT, R33, R2, PT ;  /* 0x000000022100720c */ /* 0x000fe40003fc4070 */
[----:B------:R-:W-:Y:S01]  /*1f90*/  IADD3 R39, PT, PT, R8, UR5, R39 ;  /* 0x0000000508277c10 */ /* 0x000fe2000fffe027 */
[----:B------:R-:W-:Y:S01]  /*1fa0*/  IMAD.MOV.U32 R41, RZ, RZ, R9 ;  /* 0x000000ffff297224 */ /* 0x000fe200078e0009 */
[----:B------:R-:W-:-:S03]  /*1fb0*/  LOP3.LUT R40, R44, 0x3, RZ, 0xc0, !PT ;  /* 0x000000032c287812 */ /* 0x000fc600078ec0ff */
[----:B------:R-:W-:Y:S01]  /*1fc0*/  IMAD.IADD R39, R38, 0x1, R39 ;  /* 0x0000000126277824 */ /* 0x000fe200078e0227 */
[----:B------:R0:W-:Y:S01]  /*1fd0*/  STL [R1+0x230], R8 ;  /* 0x0002300801007387 */ /* 0x0001e20000100800 */
[--C-:B------:R-:W-:Y:S02]  /*1fe0*/  @!P0 IMAD.IADD R12, R12, 0x1, -R33.reuse ;  /* 0x000000010c0c8824 */ /* 0x100fe400078e0a21 */
[--C-:B------:R-:W-:Y:S01]  /*1ff0*/  @!P3 IMAD.IADD R14, R14, 0x1, -R33.reuse ;  /* 0x000000010e0eb824 */ /* 0x100fe200078e0a21 */
[----:B------:R-:W3:Y:S01]  /*2000*/  LDL R43, [R1+0x1e4] ;  /* 0x0001e400012b7983 */ /* 0x000ee20000100800 */
[--C-:B------:R-:W-:Y:S02]  /*2010*/  @!P4 IMAD.IADD R6, R6, 0x1, -R33.reuse ;  /* 0x000000010606c824 */ /* 0x100fe400078e0a21 */
[--C-:B------:R-:W-:Y:S01]  /*2020*/  @!P5 IMAD.IADD R5, R5, 0x1, -R33.reuse ;  /* 0x000000010505d824 */ /* 0x100fe200078e0a21 */
[----:B------:R-:W4:Y:S01]  /*2030*/  LDL R9, [R1+0x1e8] ;  /* 0x0001e80001097983 */ /* 0x000f220000100800 */
[----:B------:R-:W-:-:S02]  /*2040*/  @!P2 IMAD.IADD R4, R4, 0x1, -R33 ;  /* 0x000000010404a824 */ /* 0x000fc400078e0a21 */
[--C-:B------:R-:W-:Y:S01]  /*2050*/  @!P1 IMAD.IADD R3, R3, 0x1, -R33.reuse ;  /* 0x0000000103039824 */ /* 0x100fe200078e0a21 */
[----:B0-----:R-:W5:Y:S01]  /*2060*/  LDL R8, [R1+0x240] ;  /* 0x0002400001087983 */ /* 0x001f620000100800 */
[----:B------:R-:W-:-:S03]  /*2070*/  @!P6 IMAD.IADD R2, R2, 0x1, -R33 ;  /* 0x000000010202e824 */ /* 0x000fc600078e0a21 */
[----:B------:R-:W5:Y:S04]  /*2080*/  LDL R44, [R1+0x1ec] ;  /* 0x0001ec00012c7983 */ /* 0x000f680000100800 */
[----:B------:R-:W5:Y:S04]  /*2090*/  LDL R38, [R1+0x248] ;  /* 0x0002480001267983 */ /* 0x000f680000100800 */
[----:B------:R0:W-:Y:S04]  /*20a0*/  STL [R1+0x30], R39 ;  /* 0x0000302701007387 */ /* 0x0001e80000100800 */
[----:B------:R-:W5:Y:S01]  /*20b0*/  LDL R33, [R1+0x238] ;  /* 0x0002380001217983 */ /* 0x000f620000100800 */
[----:B------:R-:W-:-:S03]  /*20c0*/  ISETP.GT.U32.AND P0, PT, R0, R60, PT ;  /* 0x0000003c0000720c */ /* 0x000fc60003f04070 */
[----:B0-----:R-:W5:Y:S01]  /*20d0*/  LDL R39, [R1+0x1f4] ;  /* 0x0001f40001277983 */ /* 0x001f620000100800 */
[----:B------:R-:W-:Y:S01]  /*20e0*/  IMAD R40, R40, 0x110, RZ ;  /* 0x0000011028287824 */ /* 0x000fe200078e02ff */
[----:B------:R-:W-:Y:S02]  /*20f0*/  ISETP.GE.AND P3, PT, R41, RZ, PT ;  /* 0x000000ff2900720c */ /* 0x000fe40003f66270 */
[----:B------:R-:W5:Y:S02]  /*2100*/  LDL R41, [R1+0x1f8] ;  /* 0x0001f80001297983 */ /* 0x000f640000100800 */
[----:B------:R-:W-:-:S04]  /*2110*/  LOP3.LUT R23, R40, R23, RZ, 0x3c, !PT ;  /* 0x0000001728177212 */ /* 0x000fc800078e3cff */
[----:B------:R-:W-:Y:S01]  /*2120*/  @!P0 IMAD.IADD R60, R60, 0x1, -R0 ;  /* 0x000000013c3c8824 */ /* 0x000fe200078e0a00 */
[----:B------:R-:W5:Y:S04]  /*2130*/  LDL R40, [R1+0x24c] ;  /* 0x00024c0001287983 */ /* 0x000f680000100800 */
[----:B------:R-:W5:Y:S01]  /*2140*/  LDL R0, [R1+0x1f0] ;  /* 0x0001f00001007983 */ /* 0x000f620000100800 */
[----:B--2---:R-:W-:-:S03]  /*2150*/  ISETP.GE.AND P4, PT, R42, RZ, PT ;  /* 0x000000ff2a00720c */ /* 0x004fc60003f86270 */
[----:B------:R-:W2:Y:S01]  /*2160*/  LDL R42, [R1+0x250] ;  /* 0x00025000012a7983 */ /* 0x000ea20000100800 */
[----:B---3--:R-:W-:-:S03]  /*2170*/  ISETP.GE.AND P5, PT, R43, RZ, PT ;  /* 0x000000ff2b00720c */ /* 0x008fc60003fa6270 */
[----:B------:R-:W3:Y:S01]  /*2180*/  LDL R43, [R1+0x1fc] ;  /* 0x0001fc00012b7983 */ /* 0x000ee20000100800 */
[----:B----4-:R-:W-:Y:S02]  /*2190*/  ISETP.GE.AND P1, PT, R9, RZ, PT ;  /* 0x000000ff0900720c */ /* 0x010fe40003f26270 */
[----:B-----5:R-:W-:Y:S02]  /*21a0*/  ISETP.GE.AND P2, PT, R8, RZ, PT ;  /* 0x000000ff0800720c */ /* 0x020fe40003f46270 */
[----:B------:R-:W-:Y:S01]  /*21b0*/  ISETP.GE.AND P0, PT, R33, RZ, PT ;  /* 0x000000ff2100720c */ /* 0x000fe20003f06270 */
[----:B------:R-:W-:Y:S02]  /*21c0*/  IMAD.MOV.U32 R33, RZ, RZ, R37 ;  /* 0x000000ffff217224 */ /* 0x000fe400078e0025 */
[----:B------:R-:W4:Y:S04]  /*21d0*/  LDL R37, [R1+0x244] ;  /* 0x0002440001257983 */ /* 0x000f280000100800 */
[----:B------:R-:W5:Y:S04]  /*21e0*/  LDL.LU R9, [R1+0x280] ;  /* 0x0002800001097983 */ /* 0x000f680000300800 */
[----:B------:R-:W2:Y:S01]  /*21f0*/  LDL.LU R8, [R1+0x27c] ;  /* 0x00027c0001087983 */ /* 0x000ea20000300800 */
[----:B------:R-:W-:-:S02]  /*2200*/  @!P1 IMAD.MOV R29, RZ, RZ, -R29 ;  /* 0x000000ffff1d9224 */ /* 0x000fc400078e0a1d */
[----:B------:R-:W-:Y:S01]  /*2210*/  @!P0 IMAD.MOV R30, RZ, RZ, -R30 ;  /* 0x000000ffff1e8224 */ /* 0x000fe200078e0a1e */
[----:B------:R-:W-:Y:S02]  /*2220*/  ISETP.GE.AND P0, PT, R38, RZ, PT ;  /* 0x000000ff2600720c */ /* 0x000fe40003f06270 */
[----:B------:R-:W-:-:S11]  /*2230*/  ISETP.GE.AND P1, PT, R39, RZ, PT ;  /* 0x000000ff2700720c */ /* 0x000fd60003f26270 */
[----:B------:R-:W-:Y:S02]  /*2240*/  @!P0 IMAD.MOV R24, RZ, RZ, -R24 ;  /* 0x000000ffff188224 */ /* 0x000fe400078e0a18 */
[----:B------:R-:W-:Y:S02]  /*2250*/  @!P1 IMAD.MOV R22, RZ, RZ, -R22 ;  /* 0x000000ffff169224 */ /* 0x000fe400078e0a16 */
[----:B------:R-:W-:Y:S01]  /*2260*/  @!P3 IMAD.MOV R33, RZ, RZ, -R33 ;  /* 0x000000ffff21b224 */ /* 0x000fe200078e0a21 */
[----:B------:R-:W-:Y:S01]  /*2270*/  ISETP.GE.AND P3, PT, R44, RZ, PT ;  /* 0x000000ff2c00720c */ /* 0x000fe20003f66270 */
[----:B------:R-:W-:Y:S02]  /*2280*/  @!P4 IMAD.MOV R32, RZ, RZ, -R32 ;  /* 0x000000ffff20c224 */ /* 0x000fe400078e0a20 */
[----:B------:R-:W-:Y:S01]  /*2290*/  @!P2 IMAD.MOV R28, RZ, RZ, -R28 ;  /* 0x000000ffff1ca224 */ /* 0x000fe200078e0a1c */
[----:B------:R-:W-:-:S09]  /*22a0*/  ISETP.GE.AND P2, PT, R40, RZ, PT ;  /* 0x000000ff2800720c */ /* 0x000fd20003f46270 */
[----:B------:R-:W-:Y:S01]  /*22b0*/  @!P3 IMAD.MOV R27, RZ, RZ, -R27 ;  /* 0x000000ffff1bb224 */ /* 0x000fe200078e0a1b */
[----:B------:R-:W-:-:S03]  /*22c0*/  ISETP.GE.AND P3, PT, R41, RZ, PT ;  /* 0x000000ff2900720c */ /* 0x000fc60003f66270 */
[----:B------:R-:W-:Y:S01]  /*22d0*/  @!P2 IMAD.MOV R21, RZ, RZ, -R21 ;  /* 0x000000ffff15a224 */ /* 0x000fe200078e0a15 */
[----:B------:R-:W-:-:S09]  /*22e0*/  ISETP.GE.AND P2, PT, R49, RZ, PT ;  /* 0x000000ff3100720c */ /* 0x000fd20003f46270 */
[----:B------:R-:W-:Y:S01]  /*22f0*/  @!P3 IMAD.MOV R20, RZ, RZ, -R20 ;  /* 0x000000ffff14b224 */ /* 0x000fe200078e0a14 */
[----:B------:R-:W-:Y:S01]  /*2300*/  ISETP.GE.AND P3, PT, R50, RZ, PT ;  /* 0x000000ff3200720c */ /* 0x000fe20003f66270 */
[----:B------:R-:W-:Y:S01]  /*2310*/  @!P5 IMAD.MOV R31, RZ, RZ, -R31 ;  /* 0x000000ffff1fd224 */ /* 0x000fe200078e0a1f */
[----:B-----5:R-:W-:Y:S02]  /*2320*/  ISETP.GE.AND P1, PT, R9, RZ, PT ;  /* 0x000000ff0900720c */ /* 0x020fe40003f26270 */
[----:B--2---:R-:W-:Y:S02]  /*2330*/  ISETP.GE.AND P0, PT, R8, RZ, PT ;  /* 0x000000ff0800720c */ /* 0x004fe40003f06270 */
[----:B------:R-:W2:Y:S04]  /*2340*/  LDL.LU R8, [R1+0x278] ;  /* 0x0002780001087983 */ /* 0x000ea80000300800 */
[----:B------:R-:W5:Y:S01]  /*2350*/  LDL.LU R9, [R1+0x274] ;  /* 0x0002740001097983 */ /* 0x000f620000300800 */
[----:B----4-:R-:W-:-:S03]  /*2360*/  ISETP.GE.AND P4, PT, R37, RZ, PT ;  /* 0x000000ff2500720c */ /* 0x010fc60003f86270 */
[----:B------:R-:W4:Y:S04]  /*2370*/  LDL.LU R49, [R1+0x270] ;  /* 0x0002700001317983 */ /* 0x000f280000300800 */
[----:B------:R-:W2:Y:S06]  /*2380*/  LDL.LU R50, [R1+0x26c] ;  /* 0x00026c0001327983 */ /* 0x000eac0000300800 */
[----:B------:R-:W-:Y:S01]  /*2390*/  @!P4 IMAD.MOV R26, RZ, RZ, -R26 ;  /* 0x000000ffff1ac224 */ /* 0x000fe200078e0a1a */
[----:B------:R-:W-:-:S13]  /*23a0*/  ISETP.GE.AND P4, PT, R42, RZ, PT ;  /* 0x000000ff2a00720c */ /* 0x000fda0003f86270 */
[----:B------:R-:W-:Y:S01]  /*23b0*/  @!P4 IMAD.MOV R19, RZ, RZ, -R19 ;  /* 0x000000ffff13c224 */ /* 0x000fe200078e0a13 */
[----:B------:R-:W-:Y:S02]  /*23c0*/  ISETP.GE.AND P4, PT, R51, RZ, PT ;  /* 0x000000ff3300720c */ /* 0x000fe40003f86270 */
[----:B------:R-:W2:Y:S01]  /*23d0*/  LDL.LU R51, [R1+0x268] ;  /* 0x0002680001337983 */ /* 0x000ea20000300800 */
[----:B------:R-:W-:-:S13]  /*23e0*/  ISETP.GE.AND P5, PT, R0, RZ, PT ;  /* 0x000000ff0000720c */ /* 0x000fda0003fa6270 */
[----:B------:R-:W-:Y:S01]  /*23f0*/  @!P5 IMAD.MOV R25, RZ, RZ, -R25 ;  /* 0x000000ffff19d224 */ /* 0x000fe200078e0a19 */
[----:B---3--:R-:W-:Y:S01]  /*2400*/  ISETP.GE.AND P5, PT, R43, RZ, PT ;  /* 0x000000ff2b00720c */ /* 0x008fe20003fa6270 */
[----:B------:R-:W-:Y:S01]  /*2410*/  @!P0 IMAD.MOV R17, RZ, RZ, -R17 ;  /* 0x000000ffff118224 */ /* 0x000fe200078e0a11 */
[----:B------:R-:W-:Y:S01]  /*2420*/  ISETP.GE.AND P0, PT, R55, RZ, PT ;  /* 0x000000ff3700720c */ /* 0x000fe20003f06270 */
[----:B------:R-:W-:Y:S01]  /*2430*/  @!P1 IMAD.MOV R16, RZ, RZ, -R16 ;  /* 0x000000ffff109224 */ /* 0x000fe200078e0a10 */
[----:B------:R-:W-:Y:S01]  /*2440*/  ISETP.GE.AND P1, PT, R54, RZ, PT ;  /* 0x000000ff3600720c */ /* 0x000fe20003f26270 */
[----:B------:R-:W-:-:S08]  /*2450*/  @!P2 IMAD.MOV R15, RZ, RZ, -R15 ;  /* 0x000000ffff0fa224 */ /* 0x000fd000078e0a0f */
[----:B------:R-:W-:Y:S01]  /*2460*/  @!P5 IMAD.MOV R18, RZ, RZ, -R18 ;  /* 0x000000ffff12d224 */ /* 0x000fe200078e0a12 */
[----:B------:R-:W-:Y:S01]  /*2470*/  ISETP.GE.AND P5, PT, R57, RZ, PT ;  /* 0x000000ff3900720c */ /* 0x000fe20003fa6270 */
[----:B------:R-:W-:Y:S01]  /*2480*/  @!P3 IMAD.MOV R13, RZ, RZ, -R13 ;  /* 0x000000ffff0db224 */ /* 0x000fe200078e0a0d */
[----:B------:R-:W-:Y:S01]  /*2490*/  ISETP.GE.AND P2, PT, R53, RZ, PT ;  /* 0x000000ff3500720c */ /* 0x000fe20003f46270 */
[----:B------:R-:W-:Y:S01]  /*24a0*/  @!P4 IMAD.MOV R11, RZ, RZ, -R11 ;  /* 0x000000ffff0bc224 */ /* 0x000fe200078e0a0b */
[----:B------:R-:W-:Y:S02]  /*24b0*/  ISETP.GE.AND P3, PT, R52, RZ, PT ;  /* 0x000000ff3400720c */ /* 0x000fe40003f66270 */
[----:B------:R-:W-:-:S07]  /*24c0*/  ISETP.GE.AND P4, PT, R48, RZ, PT ;  /* 0x000000ff3000720c */ /* 0x000fce0003f86270 */
[----:B------:R-:W-:Y:S01]  /*24d0*/  @!P5 IMAD.MOV R36, RZ, RZ, -R36 ;  /* 0x000000ffff24d224 */ /* 0x000fe200078e0a24 */
[----:B------:R-:W-:Y:S01]  /*24e0*/  ISETP.GE.AND P5, PT, R45, RZ, PT ;  /* 0x000000ff2d00720c */ /* 0x000fe20003fa6270 */
        /* <DEDUP_REMOVED lines=9> */
[----:B------:R-:W-:-:S03]  /*2580*/  ISETP.GE.AND P4, PT, R58, RZ, PT ;  /* 0x000000ff3a00720c */ /* 0x000fc60003f86270 */
[----:B------:R-:W-:Y:S02]  /*2590*/  @!P5 IMAD.MOV R6, RZ, RZ, -R6 ;  /* 0x000000ffff06d224 */ /* 0x000fe400078e0a06 */
[----:B------:R-:W-:Y:S02]  /*25a0*/  @!P0 IMAD.MOV R5, RZ, RZ, -R5 ;  /* 0x000000ffff058224 */ /* 0x000fe400078e0a05 */
[----:B------:R-:W-:Y:S02]  /*25b0*/  @!P1 IMAD.MOV R4, RZ, RZ, -R4 ;  /* 0x000000ffff049224 */ /* 0x000fe400078e0a04 */
[----:B------:R-:W-:Y:S02]  /*25c0*/  @!P2 IMAD.MOV R3, RZ, RZ, -R3 ;  /* 0x000000ffff03a224 */ /* 0x000fe400078e0a03 */
[----:B------:R-:W-:Y:S02]  /*25d0*/  @!P3 IMAD.MOV R2, RZ, RZ, -R2 ;  /* 0x000000ffff02b224 */ /* 0x000fe400078e0a02 */
[----:B------:R-:W-:Y:S01]  /*25e0*/  @!P4 IMAD.MOV R35, RZ, RZ, -R35 ;  /* 0x000000ffff23c224 */ /* 0x000fe200078e0a23 */
[----:B------:R-:W-:-:S13]  /*25f0*/  ISETP.GE.AND P6, PT, R56, RZ, PT ;  /* 0x000000ff3800720c */ /* 0x000fda0003fc6270 */
[----:B------:R-:W-:Y:S01]  /*2600*/  @!P6 IMAD.MOV R60, RZ, RZ, -R60 ;  /* 0x000000ffff3ce224 */ /* 0x000fe200078e0a3c */
[----:B------:R-:W0:Y:S01]  /*2610*/  S2R R44, SR_TID.X ;  /* 0x00000000002c7919 */ /* 0x000e220000002100 */
[----:B-----5:R-:W-:Y:S02]  /*2620*/  ISETP.NE.AND P5, PT, R9, RZ, PT ;  /* 0x000000ff0900720c */ /* 0x020fe40003fa5270 */
[----:B------:R-:W-:-:S04]  /*2630*/  LOP3.LUT R0, RZ, R9, RZ, 0x33, !PT ;  /* 0x00000009ff007212 */ /* 0x000fc800078e33ff */
[C---:B------:R-:W-:Y:S02]  /*2640*/  SEL R33, R0.reuse, R33, !P5 ;  /* 0x0000002100217207 */ /* 0x040fe40006800000 */
[C---:B------:R-:W-:Y:S02]  /*2650*/  SEL R32, R0.reuse, R32, !P5 ;  /* 0x0000002000207207 */ /* 0x040fe40006800000 */
[C---:B------:R-:W-:Y:S01]  /*2660*/  SEL R31, R0.reuse, R31, !P5 ;  /* 0x0000001f001f7207 */ /* 0x040fe20006800000 */
[----:B------:R-:W-:Y:S01]  /*2670*/  IMAD R33, R33, UR7, RZ ;  /* 0x0000000721217c24 */ /* 0x000fe2000f8e02ff */
[----:B------:R-:W-:Y:S01]  /*2680*/  SEL R30, R0, R30, !P5 ;  /* 0x0000001e001e7207 */ /* 0x000fe20006800000 */
[----:B------:R-:W-:Y:S01]  /*2690*/  IMAD R32, R32, UR7, RZ ;  /* 0x0000000720207c24 */ /* 0x000fe2000f8e02ff */
[C---:B------:R-:W-:Y:S02]  /*26a0*/  SEL R29, R0.reuse, R29, !P5 ;  /* 0x0000001d001d7207 */ /* 0x040fe40006800000 */
[----:B------:R-:W-:-:S02]  /*26b0*/  SEL R28, R0, R28, !P5 ;  /* 0x0000001c001c7207 */ /* 0x000fc40006800000 */
[C---:B------:R-:W-:Y:S02]  /*26c0*/  SEL R27, R0.reuse, R27, !P5 ;  /* 0x0000001b001b7207 */ /* 0x040fe40006800000 */
[C---:B------:R-:W-:Y:S02]  /*26d0*/  SEL R26, R0.reuse, R26, !P5 ;  /* 0x0000001a001a7207 */ /* 0x040fe40006800000 */
[C---:B------:R-:W-:Y:S02]  /*26e0*/  SEL R25, R0.reuse, R25, !P5 ;  /* 0x0000001900197207 */ /* 0x040fe40006800000 */
[C---:B------:R-:W-:Y:S02]  /*26f0*/  SEL R24, R0.reuse, R24, !P5 ;  /* 0x0000001800187207 */ /* 0x040fe40006800000 */
        /* <DEDUP_REMOVED lines=20> */
[----:B------:R-:W-:Y:S02]  /*2840*/  SEL R2, R0, R2, !P5 ;  /* 0x0000000200027207 */ /* 0x000fe40006800000 */
[----:B--2---:R-:W-:Y:S02]  /*2850*/  ISETP.NE.AND P0, PT, R8, RZ, PT ;  /* 0x000000ff0800720c */ /* 0x004fe40003f05270 */
[----:B------:R-:W-:Y:S01]  /*2860*/  SEL R0, R0, R35, !P5 ;  /* 0x0000002300007207 */ /* 0x000fe20006800000 */
[----:B------:R-:W-:Y:S01]  /*2870*/  IMAD R31, R31, UR7, RZ ;  /* 0x000000071f1f7c24 */ /* 0x000fe2000f8e02ff */
[----:B------:R-:W-:Y:S01]  /*2880*/  IADD3 R36, P5, PT, R33, UR14, RZ ;  /* 0x0000000e21247c10 */ /* 0x000fe2000ffbe0ff */
[----:B------:R-:W-:Y:S01]  /*2890*/  IMAD R30, R30, UR7, RZ ;  /* 0x000000071e1e7c24 */ /* 0x000fe2000f8e02ff */
[----:B------:R-:W-:Y:S01]  /*28a0*/  IADD3 R35, P4, PT, R32, UR14, RZ ;  /* 0x0000000e20237c10 */ /* 0x000fe2000ff9e0ff */
[----:B------:R-:W-:Y:S02]  /*28b0*/  IMAD R29, R29, UR7, RZ ;  /* 0x000000071d1d7c24 */ /* 0x000fe4000f8e02ff */
[----:B------:R1:W-:Y:S01]  /*28c0*/  STL [R1+0x78], R36 ;  /* 0x0000782401007387 */ /* 0x0003e20000100800 */
[----:B------:R-:W-:-:S03]  /*28d0*/  IMAD R28, R28, UR7, RZ ;  /* 0x000000071c1c7c24 */ /* 0x000fc6000f8e02ff */
[----:B------:R2:W-:Y:S01]  /*28e0*/  STL [R1+0x80], R35 ;  /* 0x0000802301007387 */ /* 0x0005e20000100800 */
[----:B-1----:R-:W-:Y:S02]  /*28f0*/  IADD3 R36, P3, PT, R31, UR14, RZ ;  /* 0x0000000e1f247c10 */ /* 0x002fe4000ff7e0ff */
[----:B--2---:R-:W-:-:S03]  /*2900*/  IADD3 R35, P2, PT, R30, UR14, RZ ;  /* 0x0000000e1e237c10 */ /* 0x004fc6000ff5e0ff */
[----:B------:R1:W-:Y:S01]  /*2910*/  STL [R1+0x88], R36 ;  /* 0x0000882401007387 */ /* 0x0003e20000100800 */
[----:B------:R-:W-:Y:S01]  /*2920*/  @!P0 LOP3.LUT R60, RZ, R8, RZ, 0x33, !PT ;  /* 0x00000008ff3c8212 */ /* 0x000fe200078e33ff */
[----:B------:R-:W-:Y:S02]  /*2930*/  IMAD R27, R27, UR7, RZ ;  /* 0x000000071b1b7c24 */ /* 0x000fe4000f8e02ff */
[----:B------:R2:W-:Y:S01]  /*2940*/  STL [R1+0x90], R35 ;  /* 0x0000902301007387 */ /* 0x0005e20000100800 */
[----:B------:R-:W-:Y:S01]  /*2950*/  IMAD R8, R34, UR7, RZ ;  /* 0x0000000722087c24 */ /* 0x000fe2000f8e02ff */
[----:B------:R-:W-:Y:S01]  /*2960*/  SHF.R.S32.HI R34, RZ, 0x1f, R33 ;  /* 0x0000001fff227819 */ /* 0x000fe20000011421 */
[----:B------:R-:W-:Y:S01]  /*2970*/  IMAD R26, R26, UR7, RZ ;  /* 0x000000071a1a7c24 */ /* 0x000fe2000f8e02ff */
[----:B-1----:R-:W-:Y:S02]  /*2980*/  IADD3 R36, P1, PT, R29, UR14, RZ ;  /* 0x0000000e1d247c10 */ /* 0x002fe4000ff3e0ff */
[----:B--2---:R-:W-:-:S03]  /*2990*/  IADD3 R35, P0, PT, R28, UR14, RZ ;  /* 0x0000000e1c237c10 */ /* 0x004fc6000ff1e0ff */
[----:B------:R1:W-:Y:S01]  /*29a0*/  STL [R1+0x98], R36 ;  /* 0x0000982401007387 */ /* 0x0003e20000100800 */
[----:B------:R-:W-:-:S03]  /*29b0*/  SHF.R.S32.HI R33, RZ, 0x1f, R32 ;  /* 0x0000001fff217819 */ /* 0x000fc60000011420 */
[----:B------:R2:W-:Y:S01]  /*29c0*/  STL [R1+0xa0], R35 ;  /* 0x0000a02301007387 */ /* 0x0005e20000100800 */
[----:B------:R-:W-:Y:S01]  /*29d0*/  IMAD R25, R25, UR7, RZ ;  /* 0x0000000719197c24 */ /* 0x000fe2000f8e02ff */
[----:B------:R-:W-:Y:S02]  /*29e0*/  IADD3.X R33, PT, PT, R33, UR15, RZ, P4, !PT ;  /* 0x0000000f21217c10 */ /* 0x000fe4000a7fe4ff */
[----:B-1----:R-:W-:Y:S02]  /*29f0*/  IADD3 R36, P6, PT, R27, UR14, RZ ;  /* 0x0000000e1b247c10 */ /* 0x002fe4000ffde0ff */
[----:B--2---:R-:W-:Y:S02]  /*2a00*/  IADD3.X R35, PT, PT, R34, UR15, RZ, P5, !PT ;  /* 0x0000000f22237c10 */ /* 0x004fe4000affe4ff */
[----:B------:R-:W-:Y:S01]  /*2a10*/  IADD3 R34, P5, PT, R26, UR14, RZ ;  /* 0x0000000e1a227c10 */ /* 0x000fe2000ffbe0ff */
[----:B------:R-:W-:Y:S01]  /*2a20*/  IMAD R24, R24, UR7, RZ ;  /* 0x0000000718187c24 */ /* 0x000fe2000f8e02ff */
[----:B------:R-:W-:Y:S01]  /*2a30*/  SHF.R.S32.HI R32, RZ, 0x1f, R31 ;  /* 0x0000001fff207819 */ /* 0x000fe2000001141f */
[----:B------:R-:W-:Y:S01]  /*2a40*/  STL [R1+0xa8], R36 ;  /* 0x0000a82401007387 */ /* 0x000fe20000100800 */
[----:B------:R-:W-:-:S03]  /*2a50*/  SHF.R.S32.HI R31, RZ, 0x1f, R30 ;  /* 0x0000001fff1f7819 */ /* 0x000fc6000001141e */
[----:B------:R-:W-:Y:S04]  /*2a60*/  STL [R1+0x74], R35 ;  /* 0x0000742301007387 */ /* 0x000fe80000100800 */
[----:B------:R1:W-:Y:S01]  /*2a70*/  STL [R1+0xb0], R34 ;  /* 0x0000b02201007387 */ /* 0x0003e20000100800 */
[----:B------:R-:W-:-:S03]  /*2a80*/  IMAD R22, R22, UR7, RZ ;  /* 0x0000000716167c24 */ /* 0x000fc6000f8e02ff */
[----:B------:R2:W-:Y:S01]  /*2a90*/  STL [R1+0x7c], R33 ;  /* 0x00007c2101007387 */ /* 0x0005e20000100800 */
        /* <DEDUP_REMOVED lines=70> */
[----:B------:R-:W-:-:S03]  /*2f00*/  IADD3.X R18, PT, PT, R18, UR15, RZ, P4, !PT ;  /* 0x0000000f12127c10 */ /* 0x000fc6000a7fe4ff */
[----:B------:R2:W-:Y:S01]  /*2f10*/  STL [R1+0xdc], R20 ;  /* 0x0000dc1401007387 */ /* 0x0005e20000100800 */
[----:B------:R-:W-:Y:S01]  /*2f20*/  IMAD R10, R10, UR7, RZ ;  /* 0x000000070a0a7c24 */ /* 0x000fe2000f8e02ff */
[----:B-1----:R-:W-:Y:S02]  /*2f30*/  IADD3 R21, P6, PT, R9, UR14, RZ ;  /* 0x0000000e09157c10 */ /* 0x002fe4000ffde0ff */
[----:B--2---:R-:W-:Y:S02]  /*2f40*/  IADD3.X R20, PT, PT, R19, UR15, RZ, P5, !PT ;  /* 0x0000000f13147c10 */ /* 0x004fe4000affe4ff */
[----:B------:R-:W-:Y:S01]  /*2f50*/  IADD3 R19, P5, PT, R7, UR14, RZ ;  /* 0x0000000e07137c10 */ /* 0x000fe2000ffbe0ff */
[----:B------:R-:W-:Y:S01]  /*2f60*/  STL [R1+0x118], R21 ;  /* 0x0001181501007387 */ /* 0x000fe20000100800 */
[----:B------:R-:W-:Y:S02]  /*2f70*/  SHF.R.S32.HI R17, RZ, 0x1f, R16 ;  /* 0x0000001fff117819 */ /* 0x000fe40000011410 */
[----:B------:R-:W-:Y:S01]  /*2f80*/  SHF.R.S32.HI R16, RZ, 0x1f, R15 ;  /* 0x0000001fff107819 */ /* 0x000fe2000001140f */
        /* <DEDUP_REMOVED lines=11> */
[----:B------:R-:W-:Y:S01]  /*3040*/  SHF.R.S32.HI R13, RZ, 0x1f, R11 ;  /* 0x0000001fff0d7819 */ /* 0x000fe2000001140b */
[----:B------:R-:W-:Y:S01]  /*3050*/  IMAD R6, R6, UR7, RZ ;  /* 0x0000000706067c24 */ /* 0x000fe2000f8e02ff */
[----:B------:R-:W-:Y:S01]  /*3060*/  SHF.R.S32.HI R11, RZ, 0x1f, R9 ;  /* 0x0000001fff0b7819 */ /* 0x000fe20000011409 */
[----:B------:R-:W-:Y:S01]  /*3070*/  STL [R1+0xf4], R18 ;  /* 0x0000f41201007387 */ /* 0x000fe20000100800 */
[----:B------:R-:W-:-:S02]  /*3080*/  SHF.R.S32.HI R9, RZ, 0x1f, R7 ;  /* 0x0000001fff097819 */ /* 0x000fc40000011407 */
[----:B------:R-:W-:Y:S01]  /*3090*/  SHF.R.S32.HI R7, RZ, 0x1f, R8 ;  /* 0x0000001fff077819 */ /* 0x000fe20000011408 */
[----:B------:R1:W-:Y:S01]  /*30a0*/  STL [R1+0x130], R17 ;  /* 0x0001301101007387 */ /* 0x0003e20000100800 */
[----:B------:R-:W-:-:S03]  /*30b0*/  SHF.R.S32.HI R8, RZ, 0x1f, R10 ;  /* 0x0000001fff087819 */ /* 0x000fc6000001140a */
[----:B------:R2:W-:Y:S01]  /*30c0*/  STL [R1+0xfc], R16 ;  /* 0x0000fc1001007387 */ /* 0x0005e20000100800 */
[----:B------:R-:W-:Y:S01]  /*30d0*/  SHF.R.S32.HI R10, RZ, 0x1f, R12 ;  /* 0x0000001fff0a7819 */ /* 0x000fe2000001140c */
[----:B------:R-:W-:Y:S01]  /*30e0*/  IMAD R5, R5, UR7, RZ ;  /* 0x0000000705057c24 */ /* 0x000fe2000f8e02ff */
[----:B------:R-:W-:Y:S02]  /*30f0*/  IADD3.X R13, PT, PT, R13, UR15, RZ, P0, !PT ;  /* 0x0000000f0d0d7c10 */ /* 0x000fe400087fe4ff */
[----:B-1----:R-:W-:Y:S02]  /*3100*/  IADD3 R17, P2, PT, R12, UR14, RZ ;  /* 0x0000000e0c117c10 */ /* 0x002fe4000ff5e0ff */
[----:B------:R-:W-:Y:S02]  /*3110*/  SHF.R.S32.HI R12, RZ, 0x1f, R14 ;  /* 0x0000001fff0c7819 */ /* 0x000fe4000001140e */
[----:B--2---:R-:W-:Y:S02]  /*3120*/  IADD3.X R16, PT, PT, R15, UR15, RZ, P1, !PT ;  /* 0x0000000f0f107c10 */ /* 0x004fe40008ffe4ff */
[----:B------:R-:W-:Y:S01]  /*3130*/  IADD3 R15, P1, PT, R14, UR14, RZ ;  /* 0x0000000e0e0f7c10 */ /* 0x000fe2000ff3e0ff */
[----:B------:R-:W-:Y:S01]  /*3140*/  STL [R1+0x138], R17 ;  /* 0x0001381101007387 */ /* 0x000fe20000100800 */
[----:B------:R-:W-:Y:S01]  /*3150*/  IADD3 R14, P0, PT, R6, UR14, RZ ;  /* 0x0000000e060e7c10 */ /* 0x000fe2000ff1e0ff */
[----:B------:R-:W-:Y:S01]  /*3160*/  IMAD R4, R4, UR7, RZ ;  /* 0x0000000704047c24 */ /* 0x000fe2000f8e02ff */
[----:B------:R-:W-:Y:S01]  /*3170*/  IADD3.X R11, PT, PT, R11, UR15, RZ, P6, !PT ;  /* 0x0000000f0b0b7c10 */ /* 0x000fe2000b7fe4ff */
[----:B------:R-:W-:Y:S01]  /*3180*/  STL [R1+0x104], R16 ;  /* 0x0001041001007387 */ /* 0x000fe20000100800 */
[----:B------:R-:W-:-:S03]  /*3190*/  IADD3.X R9, PT, PT, R9, UR15, RZ, P5, !PT ;  /* 0x0000000f09097c10 */ /* 0x000fc6000affe4ff */
[----:B------:R-:W-:Y:S01]  /*31a0*/  STL [R1+0x140], R15 ;  /* 0x0001400f01007387 */ /* 0x000fe20000100800 */
[----:B------:R-:W-:-:S03]  /*31b0*/  IMAD R3, R3, UR7, RZ ;  /* 0x0000000703037c24 */ /* 0x000fc6000f8e02ff */
[----:B------:R1:W-:Y:S01]  /*31c0*/  STL [R1+0x10c], R13 ;  /* 0x00010c0d01007387 */ /* 0x0003e20000100800 */
[----:B------:R-:W-:-:S03]  /*31d0*/  IADD3.X R7, PT, PT, R7, UR15, RZ, P4, !PT ;  /* 0x0000000f07077c10 */ /* 0x000fc6000a7fe4ff */
[----:B------:R-:W-:Y:S01]  /*31e0*/  STL [R1+0x148], R14 ;  /* 0x0001480e01007387 */ /* 0x000fe20000100800 */
[----:B------:R-:W-:-:S03]  /*31f0*/  IMAD R2, R2, UR7, RZ ;  /* 0x0000000702027c24 */ /* 0x000fc6000f8e02ff */
[----:B------:R2:W-:Y:S01]  /*3200*/  STL [R1+0x114], R11 ;  /* 0x0001140b01007387 */ /* 0x0005e20000100800 */
[----:B-1----:R-:W-:Y:S01]  /*3210*/  IADD3 R13, P6, PT, R5, UR14, RZ ;  /* 0x0000000e050d7c10 */ /* 0x002fe2000ffde0ff */
[----:B------:R-:W-:Y:S01]  /*3220*/  IMAD R0, R0, UR7, RZ ;  /* 0x0000000700007c24 */ /* 0x000fe2000f8e02ff */
[----:B------:R-:W-:Y:S01]  /*3230*/  IADD3.X R8, PT, PT, R8, UR15, RZ, P3, !PT ;  /* 0x0000000f08087c10 */ /* 0x000fe20009ffe4ff */
[----:B------:R-:W1:Y:S02]  /*3240*/  LDCU UR7, c[0x0][0x3ac] ;  /* 0x00007580ff0777ac */ /* 0x000e640008000800 */
[----:B------:R-:W-:Y:S01]  /*3250*/  STL [R1+0x150], R13 ;  /* 0x0001500d01007387 */ /* 0x000fe20000100800 */
[----:B--2---:R-:W-:-:S03]  /*3260*/  IADD3 R11, P5, PT, R4, UR14, RZ ;  /* 0x0000000e040b7c10 */ /* 0x004fc6000ffbe0ff */
[----:B------:R2:W-:Y:S04]  /*3270*/  STL [R1+0x11c], R9 ;  /* 0x00011c0901007387 */ /* 0x0005e80000100800 */
[----:B------:R-:W-:Y:S04]  /*3280*/  STL [R1+0x158], R11 ;  /* 0x0001580b01007387 */ /* 0x000fe80000100800 */
[----:B------:R3:W-:Y:S01]  /*3290*/  STL [R1+0x124], R7 ;  /* 0x0001240701007387 */ /* 0x0007e20000100800 */
[----:B--2---:R-:W-:Y:S02]  /*32a0*/  IADD3 R9, P4, PT, R3, UR14, RZ ;  /* 0x0000000e03097c10 */ /* 0x004fe4000ff9e0ff */
[----:B------:R-:W-:-:S02]  /*32b0*/  SHF.R.S32.HI R6, RZ, 0x1f, R6 ;  /* 0x0000001fff067819 */ /* 0x000fc40000011406 */
[----:B------:R-:W-:Y:S01]  /*32c0*/  SHF.R.S32.HI R5, RZ, 0x1f, R5 ;  /* 0x0000001fff057819 */ /* 0x000fe20000011405 */
[----:B------:R2:W-:Y:S01]  /*32d0*/  STL [R1+0x160], R9 ;  /* 0x0001600901007387 */ /* 0x0005e20000100800 */
[----:B---3--:R-:W-:-:S03]  /*32e0*/  IADD3 R7, P3, PT, R2, UR14, RZ ;  /* 0x0000000e02077c10 */ /* 0x008fc6000ff7e0ff */
[----:B------:R3:W-:Y:S01]  /*32f0*/  STL [R1+0x12c], R8 ;  /* 0x00012c0801007387 */ /* 0x0007e20000100800 */
[----:B------:R-:W-:Y:S02]  /*3300*/  SHF.R.S32.HI R4, RZ, 0x1f, R4 ;  /* 0x0000001fff047819 */ /* 0x000fe40000011404 */
[----:B------:R-:W-:Y:S01]  /*3310*/  SHF.R.S32.HI R3, RZ, 0x1f, R3 ;  /* 0x0000001fff037819 */ /* 0x000fe20000011403 */
[----:B------:R5:W-:Y:S01]  /*3320*/  STL [R1+0x168], R7 ;  /* 0x0001680701007387 */ /* 0x000be20000100800 */
[----:B--2---:R-:W-:Y:S02]  /*3330*/  IADD3.X R9, PT, PT, R10, UR15, RZ, P2, !PT ;  /* 0x0000000f0a097c10 */ /* 0x004fe400097fe4ff */
[----:B------:R-:W-:Y:S02]  /*3340*/  SHF.R.S32.HI R2, RZ, 0x1f, R2 ;  /* 0x0000001fff027819 */ /* 0x000fe40000011402 */
[----:B---3--:R-:W-:Y:S02]  /*3350*/  IADD3 R8, P2, PT, R0, UR14, RZ ;  /* 0x0000000e00087c10 */ /* 0x008fe4000ff5e0ff */
[----:B------:R-:W-:-:S02]  /*3360*/  IADD3.X R6, PT, PT, R6, UR15, RZ, P0, !PT ;  /* 0x0000000f06067c10 */ /* 0x000fc400087fe4ff */
[----:B-----5:R-:W-:Y:S01]  /*3370*/  IADD3.X R7, PT, PT, R12, UR15, RZ, P1, !PT ;  /* 0x0000000f0c077c10 */ /* 0x020fe20008ffe4ff */
[----:B------:R-:W-:Y:S01]  /*3380*/  STL [R1+0x134], R9 ;  /* 0x0001340901007387 */ /* 0x000fe20000100800 */
[----:B------:R-:W-:Y:S02]  /*3390*/  SHF.R.S32.HI R0, RZ, 0x1f, R0 ;  /* 0x0000001fff007819 */ /* 0x000fe40000011400 */
[----:B------:R-:W-:Y:S01]  /*33a0*/  IADD3.X R5, PT, PT, R5, UR15, RZ, P6, !PT ;  /* 0x0000000f05057c10 */ /* 0x000fe2000b7fe4ff */
[----:B------:R-:W-:Y:S01]  /*33b0*/  STL [R1+0x170], R8 ;  /* 0x0001700801007387 */ /* 0x000fe20000100800 */
[----:B------:R-:W-:Y:S02]  /*33c0*/  IADD3.X R4, PT, PT, R4, UR15, RZ, P5, !PT ;  /* 0x0000000f04047c10 */ /* 0x000fe4000affe4ff */
[----:B------:R-:W-:Y:S01]  /*33d0*/  IADD3.X R3, PT, PT, R3, UR15, RZ, P4, !PT ;  /* 0x0000000f03037c10 */ /* 0x000fe2000a7fe4ff */
[----:B------:R-:W-:Y:S01]  /*33e0*/  STL [R1+0x13c], R7 ;  /* 0x00013c0701007387 */ /* 0x000fe20000100800 */
[----:B------:R-:W-:-:S02]  /*33f0*/  IADD3.X R2, PT, PT, R2, UR15, RZ, P3, !PT ;  /* 0x0000000f02027c10 */ /* 0x000fc40009ffe4ff */
[----:B------:R-:W-:Y:S01]  /*3400*/  IADD3.X R0, PT, PT, R0, UR15, RZ, P2, !PT ;  /* 0x0000000f00007c10 */ /* 0x000fe200097fe4ff */
[----:B------:R-:W-:Y:S04]  /*3410*/  STL [R1+0x144], R6 ;  /* 0x0001440601007387 */ /* 0x000fe80000100800 */
[----:B------:R-:W-:Y:S04]  /*3420*/  STL [R1+0x14c], R5 ;  /* 0x00014c0501007387 */ /* 0x000fe80000100800 */
[----:B------:R-:W-:Y:S04]  /*3430*/  STL [R1+0x154], R4 ;  /* 0x0001540401007387 */ /* 0x000fe80000100800 */
[----:B------:R-:W-:Y:S04]  /*3440*/  STL [R1+0x15c], R3 ;  /* 0x00015c0301007387 */ /* 0x000fe80000100800 */
[----:B------:R-:W-:Y:S04]  /*3450*/  STL [R1+0x164], R2 ;  /* 0x0001640201007387 */ /* 0x000fe80000100800 */
[----:B------:R2:W-:Y:S02]  /*3460*/  STL [R1+0x16c], R0 ;  /* 0x00016c0001007387 */ /* 0x0005e40000100800 */
[----:B--2---:R-:W2:Y:S01]  /*3470*/  LDC R0, c[0x0][0x3a8] ;  /* 0x0000ea00ff007b82 */ /* 0x004ea20000000800 */
[----:B0-----:R-:W-:-:S02]  /*3480*/  SHF.R.U32.HI R48, RZ, 0x6, R44 ;  /* 0x00000006ff307819 */ /* 0x001fc4000001162c */
[C---:B------:R-:W-:Y:S02]  /*3490*/  LEA.HI R53, R44.reuse, 0x38, RZ, 0x1a ;  /* 0x000000382c357811 */ /* 0x040fe400078fd0ff */
[C---:B------:R-:W-:Y:S02]  /*34a0*/  LEA.HI R57, R44.reuse, 0x8, RZ, 0x1a ;  /* 0x000000082c397811 */ /* 0x040fe400078fd0ff */
[----:B------:R-:W-:Y:S02]  /*34b0*/  LEA.HI R54, R44, 0x28, RZ, 0x1a ;  /* 0x000000282c367811 */ /* 0x000fe400078fd0ff */
[----:B------:R-:W-:Y:S02]  /*34c0*/  SGXT.U32 R48, R48, 0x3 ;  /* 0x000000033030781a */ /* 0x000fe40000000000 */
[----:B------:R-:W-:Y:S02]  /*34d0*/  LEA.HI R55, R44, 0x18, RZ, 0x1a ;  /* 0x000000182c377811 */ /* 0x000fe400078fd0ff */
[----:B------:R-:W-:-:S05]  /*34e0*/  SHF.R.U32.HI R2, RZ, 0x2, R44 ;  /* 0x00000002ff027819 */ /* 0x000fca000001162c */
[----:B------:R-:W-:Y:S01]  /*34f0*/  STL [R1+0x23c], R2 ;  /* 0x00023c0201007387 */ /* 0x000fe20000100800 */
[-C--:B--2---:R-:W-:Y:S02]  /*3500*/  IMAD R4, R53, R0.reuse, RZ ;  /* 0x0000000035047224 */ /* 0x084fe400078e02ff */
[-C--:B------:R-:W-:Y:S02]  /*3510*/  IMAD R3, R54, R0.reuse, RZ ;  /* 0x0000000036037224 */ /* 0x080fe400078e02ff */
[-C--:B------:R-:W-:Y:S02]  /*3520*/  IMAD R4, R57, R0.reuse, RZ ;  /* 0x0000000039047224 */ /* 0x080fe400078e02ff */
[-C--:B------:R-:W-:Y:S02]  /*3530*/  IMAD R3, R48, R0.reuse, RZ ;  /* 0x0000000030037224 */ /* 0x080fe400078e02ff */
[-C--:B------:R-:W-:Y:S01]  /*3540*/  IMAD R5, R55, R0.reuse, RZ ;  /* 0x0000000037057224 */ /* 0x080fe200078e02ff */
[----:B------:R0:W-:Y:S01]  /*3550*/  STL [R1+0x1d8], R4 ;  /* 0x0001d80401007387 */ /* 0x0001e20000100800 */
[----:B----4-:R-:W-:-:S03]  /*3560*/  IMAD R5, R49, R0, RZ ;  /* 0x0000000031057224 */ /* 0x010fc600078e02ff */
[----:B------:R2:W-:Y:S01]  /*3570*/  STL [R1+0x1d4], R3 ;  /* 0x0001d40301007387 */ /* 0x0005e20000100800 */
[----:B0-----:R-:W-:-:S03]  /*3580*/  IMAD R4, R50, R0, RZ ;  /* 0x0000000032047224 */ /* 0x001fc600078e02ff */
[----:B------:R0:W-:Y:S01]  /*3590*/  STL [R1+0x1d0], R5 ;  /* 0x0001d00501007387 */ /* 0x0001e20000100800 */
[----:B--2---:R-:W-:-:S03]  /*35a0*/  IMAD R3, R51, R0, RZ ;  /* 0x0000000033037224 */ /* 0x004fc600078e02ff */
[----:B------:R0:W-:Y:S04]  /*35b0*/  STL [R1+0x1cc], R4 ;  /* 0x0001cc0401007387 */ /* 0x0001e80000100800 */
[----:B------:R0:W-:Y:S01]  /*35c0*/  STL [R1+0x1c8], R3 ;  /* 0x0001c80301007387 */ /* 0x0001e20000100800 */
[----:B------:R-:W-:Y:S01]  /*35d0*/  IMAD R60, R60, UR8, RZ ;  /* 0x000000083c3c7c24 */ /* 0x000fe2000f8e02ff */
[----:B------:R-:W-:Y:S01]  /*35e0*/  USHF.R.S32.HI UR6, URZ, 0x1f, UR4 ;  /* 0x0000001fff067899 */ /* 0x000fe20008011404 */
[----:B------:R-:W-:-:S03]  /*35f0*/  LOP3.LUT R52, R44, 0x3f, RZ, 0xc0, !PT ;  /* 0x0000003f2c347812 */ /* 0x000fc600078ec0ff */
[C---:B------:R-:W-:Y:S01]  /*3600*/  IADD3 R61, P1, PT, R60.reuse, UR12, RZ ;  /* 0x0000000c3c3d7c10 */ /* 0x040fe2000ff3e0ff */
[----:B------:R-:W-:Y:S01]  /*3610*/  ULEA.HI UR6, UR6, UR4, URZ, 0x6 ;  /* 0x0000000406067291 */ /* 0x000fe2000f8f30ff */
[----:B------:R-:W-:Y:S02]  /*3620*/  LOP3.LUT R0, R23, 0x20, RZ, 0x3c, !PT ;  /* 0x0000002017007812 */ /* 0x000fe400078e3cff */
[----:B------:R-:W-:Y:S02]  /*3630*/  CS2R R40, SRZ ;  /* 0x0000000000287805 */ /* 0x000fe4000001ff00 */
[----:B------:R-:W-:Y:S02]  /*3640*/  LEA.HI.X.SX32 R60, R60, UR13, 0x1, P1 ;  /* 0x0000000d3c3c7c11 */ /* 0x000fe400088f0eff */
        /* <DEDUP_REMOVED lines=8> */
[----:B-1----:R-:W-:Y:S01]  /*36d0*/  IMAD R2, R52, UR7, RZ ;  /* 0x0000000734027c24 */ /* 0x002fe2000f8e02ff */
[----:B------:R-:W-:-:S02]  /*36e0*/  CS2R R22, SRZ ;  /* 0x0000000000167805 */ /* 0x000fc4000001ff00 */
[----:B------:R-:W-:Y:S02]  /*36f0*/  CS2R R24, SRZ ;  /* 0x0000000000187805 */ /* 0x000fe4000001ff00 */
[----:B------:R-:W-:Y:S02]  /*3700*/  CS2R R26, SRZ ;  /* 0x00000000001a7805 */ /* 0x000fe4000001ff00 */
[----:B------:R-:W-:Y:S02]  /*3710*/  CS2R R28, SRZ ;  /* 0x00000000001c7805 */ /* 0x000fe4000001ff00 */
[----:B------:R-:W-:Y:S02]  /*3720*/  CS2R R30, SRZ ;  /* 0x00000000001e7805 */ /* 0x000fe4000001ff00 */
[----:B------:R-:W-:Y:S02]  /*3730*/  CS2R R32, SRZ ;  /* 0x0000000000207805 */ /* 0x000fe4000001ff00 */
[----:B------:R-:W-:Y:S01]  /*3740*/  CS2R R34, SRZ ;  /* 0x0000000000227805 */ /* 0x000fe2000001ff00 */
[----:B------:R-:W-:-:S02]  /*3750*/  USHF.L.U32 UR4, UR7, 0x6, URZ ;  /* 0x0000000607047899 */ /* 0x000fc400080006ff */
[----:B0-----:R-:W-:-:S12]  /*3760*/  USHF.R.S32.HI UR6, URZ, 0x6, UR6 ;  /* 0x00000006ff067899 */ /* 0x001fd80008011406 */
.L_x_2:
[----:B------:R-:W2:Y:S04]  /*3770*/  LDL R7, [R1+0x1d8] ;  /* 0x0001d80001077983 */ /* 0x000ea80000100800 */
[----:B------:R-:W3:Y:S04]  /*3780*/  LDL R50, [R1+0x1c8] ;  /* 0x0001c80001327983 */ /* 0x000ee80000100800 */
[----:B------:R-:W4:Y:S04]  /*3790*/  LDL R49, [R1+0x1cc] ;  /* 0x0001cc0001317983 */ /* 0x000f280000100800 */
[----:B------:R-:W3:Y:S04]  /*37a0*/  LDL R9, [R1+0x1d0] ;  /* 0x0001d00001097983 */ /* 0x000ee80000100800 */
[----:B------:R-:W-:Y:S04]  /*37b0*/  STL [R1+0x33c], R46 ;  /* 0x00033c2e01007387 */ /* 0x000fe80000100800 */
        /* <DEDUP_REMOVED lines=13> */
[----:B------:R0:W-:Y:S04]  /*3890*/  STL [R1+0x304], R24 ;  /* 0x0003041801007387 */ /* 0x0001e80000100800 */
[----:B0-----:R-:W4:Y:S04]  /*38a0*/  LDL R24, [R1+0x1d4] ;  /* 0x0001d40001187983 */ /* 0x001f280000100800 */
[----:B------:R0:W-:Y:S04]  /*38b0*/  STL [R1+0x300], R25 ;  /* 0x0003001901007387 */ /* 0x0001e80000100800 */
[----:B------:R-:W-:Y:S04]  /*38c0*/  STL [R1+0x2fc], R26 ;  /* 0x0002fc1a01007387 */ /* 0x000fe80000100800 */
[----:B------:R-:W-:Y:S01]  /*38d0*/  STL [R1+0x2f8], R27 ;  /* 0x0002f81b01007387 */ /* 0x000fe20000100800 */
[----:B------:R-:W-:Y:S01]  /*38e0*/  PRMT R11, RZ, 0x7610, R11 ;  /* 0x00007610ff0b7816 */ /* 0x000fe2000000000b */
[----:B0-----:R-:W0:Y:S02]  /*38f0*/  LDC R25, c[0x0][0x3a8] ;  /* 0x0000ea00ff197b82 */ /* 0x001e240000000800 */
[----:B------:R1:W-:Y:S04]  /*3900*/  STL [R1+0x2f4], R28 ;  /* 0x0002f41c01007387 */ /* 0x0003e80000100800 */
[----:B------:R-:W-:Y:S04]  /*3910*/  STL [R1+0x2f0], R29 ;  /* 0x0002f01d01007387 */ /* 0x000fe80000100800 */
[----:B------:R-:W-:Y:S01]  /*3920*/  STL [R1+0x2ec], R30 ;  /* 0x0002ec1e01007387 */ /* 0x000fe20000100800 */
[----:B------:R-:W-:Y:S01]  /*3930*/  PRMT R10, RZ, 0x7610, R10 ;  /* 0x00007610ff0a7816 */ /* 0x000fe2000000000a */
[----:B-1----:R-:W1:Y:S02]  /*3940*/  LDC R28, c[0x0][0x3a8] ;  /* 0x0000ea00ff1c7b82 */ /* 0x002e640000000800 */
[----:B------:R-:W-:Y:S04]  /*3950*/  STL [R1+0x2e8], R31 ;  /* 0x0002e81f01007387 */ /* 0x000fe80000100800 */
[----:B------:R-:W-:Y:S04]  /*3960*/  STL [R1+0x2e4], R32 ;  /* 0x0002e42001007387 */ /* 0x000fe80000100800 */
[----:B------:R-:W-:Y:S04]  /*3970*/  STL [R1+0x2e0], R33 ;  /* 0x0002e02101007387 */ /* 0x000fe80000100800 */
[----:B------:R-:W-:Y:S04]  /*3980*/  STL [R1+0x2dc], R34 ;  /* 0x0002dc2201007387 */ /* 0x000fe80000100800 */
[----:B------:R0:W-:Y:S04]  /*3990*/  STL [R1+0x2d8], R35 ;  /* 0x0002d82301007387 */ /* 0x0001e80000100800 */
[----:B------:R-:W4:Y:S01]  /*39a0*/  LDL R27, [R1+0x170] ;  /* 0x00017000011b7983 */ /* 0x000f220000100800 */
[----:B------:R-:W0:Y:S02]  /*39b0*/  S2R R23, SR_TID.X ;  /* 0x0000000000177919 */ /* 0x000e240000002100 */
[----:B0-----:R-:W-:-:S02]  /*39c0*/  LEA.HI R3, R23, 0x8, RZ, 0x1a ;  /* 0x0000000817037811 */ /* 0x001fc400078fd0ff */
[----:B------:R-:W-:Y:S02]  /*39d0*/  SHF.R.U32.HI R8, RZ, 0x6, R23 ;  /* 0x00000006ff087819 */ /* 0x000fe40000011617 */
[----:B------:R-:W-:Y:S02]  /*39e0*/  ISETP.GE.AND P2, PT, R3, UR9, PT ;  /* 0x0000000903007c0c */ /* 0x000fe4000bf46270 */
[C---:B------:R-:W-:Y:S02]  /*39f0*/  LEA.HI R3, R23.reuse, 0x18, RZ, 0x1a ;  /* 0x0000001817037811 */ /* 0x040fe400078fd0ff */
[----:B------:R-:W-:Y:S02]  /*3a00*/  SGXT.U32 R8, R8, 0x3 ;  /* 0x000000030808781a */ /* 0x000fe40000000000 */
[----:B------:R-:W-:Y:S02]  /*3a10*/  LEA.HI R6, R23, 0x28, RZ, 0x1a ;  /* 0x0000002817067811 */ /* 0x000fe400078fd0ff */
[----:B------:R-:W-:-:S02]  /*3a20*/  ISETP.GE.AND P1, PT, R3, UR9, PT ;  /* 0x0000000903007c0c */ /* 0x000fc4000bf26270 */
[----:B------:R-:W-:Y:S02]  /*3a30*/  PRMT R3, RZ, 0x7610, R3 ;  /* 0x00007610ff037816 */ /* 0x000fe40000000003 */
[----:B------:R-:W-:Y:S01]  /*3a40*/  ISETP.GE.AND P5, PT, R8, UR9, PT ;  /* 0x0000000908007c0c */ /* 0x000fe2000bfa6270 */
[----:B------:R-:W0:Y:S01]  /*3a50*/  S2R R26, SR_TID.X ;  /* 0x00000000001a7919 */ /* 0x000e220000002100 */
[----:B------:R-:W-:Y:S02]  /*3a60*/  PRMT R36, RZ, 0x7610, R36 ;  /* 0x00007610ff247816 */ /* 0x000fe40000000024 */
[----:B------:R-:W-:Y:S02]  /*3a70*/  PRMT R37, RZ, 0x7610, R37 ;  /* 0x00007610ff257816 */ /* 0x000fe40000000025 */
[----:B------:R-:W-:Y:S02]  /*3a80*/  PRMT R38, RZ, 0x7610, R38 ;  /* 0x00007610ff267816 */ /* 0x000fe40000000026 */
[----:B--2---:R-:W-:-:S04]  /*3a90*/  IADD3 R4, P0, PT, R7, R61, RZ ;  /* 0x0000003d07047210 */ /* 0x004fc80007f1e0ff */
[----:B------:R-:W-:Y:S02]  /*3aa0*/  LEA.HI.X.SX32 R5, R7, R60, 0x1, P0 ;  /* 0x0000003c07057211 */ /* 0x000fe400000f0eff */
[----:B------:R-:W-:Y:S02]  /*3ab0*/  LOP3.LUT R7, R8, 0x10, RZ, 0xfc, !PT ;  /* 0x0000001008077812 */ /* 0x000fe400078efcff */
[----:B------:R-:W-:Y:S01]  /*3ac0*/  ISETP.GE.AND P0, PT, R6, UR9, PT ;  /* 0x0000000906007c0c */ /* 0x000fe2000bf06270 */
[----:B------:R4:W2:Y:S01]  /*3ad0*/  @!P2 LDG.E.U8 R3, desc[UR10][R4.64] ;  /* 0x0000000a0403a981 */ /* 0x0008a2000c1e1100 */
[----:B------:R-:W-:Y:S02]  /*3ae0*/  LOP3.LUT R6, R8, 0x20, RZ, 0xfc, !PT ;  /* 0x0000002008067812 */ /* 0x000fe400078efcff */
[----:B------:R-:W-:Y:S02]  /*3af0*/  ISETP.GE.AND P4, PT, R7, UR9, PT ;  /* 0x0000000907007c0c */ /* 0x000fe4000bf86270 */
[----:B------:R-:W-:-:S02]  /*3b00*/  ISETP.GE.AND P2, PT, R6, UR9, PT ;  /* 0x0000000906007c0c */ /* 0x000fc4000bf46270 */
[----:B------:R-:W-:Y:S02]  /*3b10*/  LOP3.LUT R7, R8, 0x30, RZ, 0xfc, !PT ;  /* 0x0000003008077812 */ /* 0x000fe400078efcff */
[-C--:B---3--:R-:W-:Y:S02]  /*3b20*/  IADD3 R6, P6, PT, R50, R61.reuse, RZ ;  /* 0x0000003d32067210 */ /* 0x088fe40007fde0ff */
[----:B----4-:R-:W-:-:S04]  /*3b30*/  IADD3 R4, P3, PT, R24, R61, RZ ;  /* 0x0000003d18047210 */ /* 0x010fc80007f7e0ff */
[-C--:B------:R-:W-:Y:S02]  /*3b40*/  LEA.HI.X.SX32 R5, R24, R60.reuse, 0x1, P3 ;  /* 0x0000003c18057211 */ /* 0x080fe400018f0eff */
[----:B------:R-:W-:Y:S01]  /*3b50*/  ISETP.GE.AND P3, PT, R7, UR9, PT ;  /* 0x0000000907007c0c */ /* 0x000fe2000bf66270 */
[----:B------:R-:W3:Y:S01]  /*3b60*/  LDC R24, c[0x0][0x3a8] ;  /* 0x0000ea00ff187b82 */ /* 0x000ee20000000800 */
[----:B------:R-:W-:Y:S01]  /*3b70*/  LEA.HI.X.SX32 R7, R50, R60, 0x1, P6 ;  /* 0x0000003c32077211 */ /* 0x000fe200030f0eff */
[----:B------:R-:W4:Y:S04]  /*3b80*/  @!P5 LDG.E.U8 R10, desc[UR10][R4.64] ;  /* 0x0000000a040ad981 */ /* 0x000f28000c1e1100 */
[----:B------:R0:W2:Y:S02]  /*3b90*/  @!P4 LDG.E.U8 R11, desc[UR10][R6.64] ;  /* 0x0000000a060bc981 */ /* 0x0000a4000c1e1100 */
[----:B0-----:R-:W-:-:S02]  /*3ba0*/  LEA.HI R7, R23, 0x38, RZ, 0x1a ;  /* 0x0000003817077811 */ /* 0x001fc400078fd0ff */
[-C--:B------:R-:W-:Y:S02]  /*3bb0*/  IADD3 R6, P5, PT, R9, R61.reuse, RZ ;  /* 0x0000003d09067210 */ /* 0x080fe40007fbe0ff */
[----:B------:R-:W-:Y:S02]  /*3bc0*/  ISETP.GE.AND P4, PT, R7, UR9, PT ;  /* 0x0000000907007c0c */ /* 0x000fe4000bf86270 */
[----:B------:R-:W-:Y:S02]  /*3bd0*/  LEA.HI.X.SX32 R7, R9, R60, 0x1, P5 ;  /* 0x0000003c09077211 */ /* 0x000fe400028f0eff */
[----:B------:R-:W0:Y:S01]  /*3be0*/  S2R R9, SR_TID.X ;  /* 0x0000000000097919 */ /* 0x000e220000002100 */
[----:B------:R-:W-:Y:S02]  /*3bf0*/  IADD3 R4, P6, PT, R49, R61, RZ ;  /* 0x0000003d31047210 */ /* 0x000fe40007fde0ff */
[----:B------:R-:W-:Y:S01]  /*3c00*/  LEA.HI R26, R26, 0x28, RZ, 0x1a ;  /* 0x000000281a1a7811 */ /* 0x000fe200078fd0ff */
[----:B------:R0:W2:Y:S02]  /*3c10*/  @!P3 LDG.E.U8 R37, desc[UR10][R6.64] ;  /* 0x0000000a0625b981 */ /* 0x0000a4000c1e1100 */
[----:B0-----:R-:W-:-:S05]  /*3c20*/  LEA.HI R9, R9, 0x18, RZ, 0x1a ;  /* 0x0000001809097811 */ /* 0x001fca00078fd0ff */
[----:B---3--:R-:W-:Y:S02]  /*3c30*/  IMAD R9, R9, R24, RZ ;  /* 0x0000001809097224 */ /* 0x008fe400078e02ff */
[----:B------:R-:W0:Y:S01]  /*3c40*/  S2R R24, SR_TID.X ;  /* 0x0000000000187919 */ /* 0x000e220000002100 */
[----:B------:R-:W-:Y:S01]  /*3c50*/  LEA.HI.X.SX32 R5, R49, R60, 0x1, P6 ;  /* 0x0000003c31057211 */ /* 0x000fe200030f0eff */
[----:B-1----:R-:W-:-:S04]  /*3c60*/  IMAD R26, R26, R28, RZ ;  /* 0x0000001c1a1a7224 */ /* 0x002fc800078e02ff */
[----:B------:R1:W3:Y:S01]  /*3c70*/  @!P2 LDG.E.U8 R36, desc[UR10][R4.64] ;  /* 0x0000000a0424a981 */ /* 0x0002e2000c1e1100 */
[-C--:B------:R-:W-:Y:S02]  /*3c80*/  IADD3 R6, P3, PT, R26, R61.reuse, RZ ;  /* 0x0000003d1a067210 */ /* 0x080fe40007f7e0ff */
[----:B-1----:R-:W-:-:S04]  /*3c90*/  IADD3 R4, P2, PT, R9, R61, RZ ;  /* 0x0000003d09047210 */ /* 0x002fc80007f5e0ff */
[----:B------:R-:W-:Y:S02]  /*3ca0*/  LEA.HI.X.SX32 R5, R9, R60, 0x1, P2 ;  /* 0x0000003c09057211 */ /* 0x000fe400010f0eff */
[----:B0-----:R-:W-:-:S03]  /*3cb0*/  LEA.HI R24, R24, 0x38, RZ, 0x1a ;  /* 0x0000003818187811 */ /* 0x001fc600078fd0ff */
[----:B------:R0:W3:Y:S02]  /*3cc0*/  @!P1 LDG.E.U8 R38, desc[UR10][R4.64] ;  /* 0x0000000a04269981 */ /* 0x0000e4000c1e1100 */
[----:B------:R-:W-:Y:S01]  /*3cd0*/  IMAD R24, R24, R25, RZ ;  /* 0x0000001918187224 */ /* 0x000fe200078e02ff */
[----:B------:R-:W-:-:S04]  /*3ce0*/  PRMT R39, RZ, 0x7610, R39 ;  /* 0x00007610ff277816 */ /* 0x000fc80000000027 */
[----:B------:R-:W-:Y:S02]  /*3cf0*/  IADD3 R8, P2, PT, R24, R61, RZ ;  /* 0x0000003d18087210 */ /* 0x000fe40007f5e0ff */
[----:B------:R-:W-:Y:S02]  /*3d00*/  PRMT R48, RZ, 0x7610, R48 ;  /* 0x00007610ff307816 */ /* 0x000fe40000000030 */
[-C--:B------:R-:W-:Y:S02]  /*3d10*/  LEA.HI.X.SX32 R7, R26, R60.reuse, 0x1, P3 ;  /* 0x0000003c1a077211 */ /* 0x080fe400018f0eff */
[----:B------:R-:W-:-:S03]  /*3d20*/  LEA.HI.X.SX32 R9, R24, R60, 0x1, P2 ;  /* 0x0000003c18097211 */ /* 0x000fc600010f0eff */
[----:B------:R-:W3:Y:S04]  /*3d30*/  @!P0 LDG.E.U8 R39, desc[UR10][R6.64] ;  /* 0x0000000a06278981 */ /* 0x000ee8000c1e1100 */
[----:B------:R-:W3:Y:S04]  /*3d40*/  @!P4 LDG.E.U8 R48, desc[UR10][R8.64] ;  /* 0x0000000a0830c981 */ /* 0x000ee8000c1e1100 */
[----:B------:R-:W-:Y:S04]  /*3d50*/  STL [R1+0x26c], R61 ;  /* 0x00026c3d01007387 */ /* 0x000fe80000100800 */
[----:B------:R-:W3:Y:S04]  /*3d60*/  LDL R26, [R1+0x168] ;  /* 0x00016800011a7983 */ /* 0x000ee80000100800 */
[----:B------:R-:W3:Y:S01]  /*3d70*/  LDL R35, [R1+0x16c] ;  /* 0x00016c0001237983 */ /* 0x000ee20000100800 */
[----:B0-----:R-:W-:-:S03]  /*3d80*/  LOP3.LUT R4, R23, 0x3f, RZ, 0xc0, !PT ;  /* 0x0000003f17047812 */ /* 0x001fc600078ec0ff */
[----:B------:R-:W3:Y:S04]  /*3d90*/  LDL R34, [R1+0x164] ;  /* 0x0001640001227983 */ /* 0x000ee80000100800 */
[----:B------:R-:W3:Y:S01]  /*3da0*/  LDL R31, [R1+0x160] ;  /* 0x00016000011f7983 */ /* 0x000ee20000100800 */
[----:B------:R-:W-:-:S03]  /*3db0*/  ISETP.GE.AND P0, PT, R4, UR9, PT ;  /* 0x0000000904007c0c */ /* 0x000fc6000bf06270 */
[----:B------:R-:W3:Y:S01]  /*3dc0*/  LDL R30, [R1+0x158] ;  /* 0x00015800011e7983 */ /* 0x000ee20000100800 */
[----:B-----5:R-:W-:-:S03]  /*3dd0*/  IADD3 R4, P2, PT, R2, R27, RZ ;  /* 0x0000001b02047210 */ /* 0x020fc60007f5e0ff */
[----:B------:R-:W3:Y:S04]  /*3de0*/  LDL R29, [R1+0x150] ;  /* 0x00015000011d7983 */ /* 0x000ee80000100800 */
[----:B------:R-:W-:Y:S04]  /*3df0*/  STL [R1+0x268], R60 ;  /* 0x0002683c01007387 */ /* 0x000fe80000100800 */
[----:B------:R-:W3:Y:S01]  /*3e00*/  LDL R27, [R1+0x15c] ;  /* 0x00015c00011b7983 */ /* 0x000ee20000100800 */
[----:B------:R-:W0:Y:S01]  /*3e10*/  S2UR UR8, SR_CgaCtaId ;  /* 0x00000000000879c3 */ /* 0x000e220000008800 */
[----:B------:R-:W-:Y:S01]  /*3e20*/  LOP3.LUT R24, R23, 0x180, RZ, 0xc0, !PT ;  /* 0x0000018017187812 */ /* 0x000fe200078ec0ff */
[----:B------:R-:W-:Y:S01]  /*3e30*/  UMOV UR7, 0x400 ;  /* 0x0000040000077882 */ /* 0x000fe20000000000 */
[----:B------:R-:W-:Y:S01]  /*3e40*/  SHF.R.S32.HI R25, RZ, 0x1f, R2 ;  /* 0x0000001fff197819 */ /* 0x000fe20000011402 */
[----:B------:R-:W3:Y:S01]  /*3e50*/  LDL R33, [R1+0x154] ;  /* 0x0001540001217983 */ /* 0x000ee20000100800 */
[----:B------:R-:W-:-:S03]  /*3e60*/  SHF.R.U32.HI R50, RZ, 0x4, R24 ;  /* 0x00000004ff327819 */ /* 0x000fc60000011618 */
[----:B------:R-:W3:Y:S01]  /*3e70*/  LDL R32, [R1+0x14c] ;  /* 0x00014c0001207983 */ /* 0x000ee20000100800 */
[----:B------:R-:W-:Y:S02]  /*3e80*/  LOP3.LUT R50, R50, 0x1ff, R23, 0x78, !PT ;  /* 0x000001ff32327812 */ /* 0x000fe400078e7817 */
[----:B------:R-:W-:Y:S01]  /*3e90*/  PRMT R46, RZ, 0x7610, R46 ;  /* 0x00007610ff2e7816 */ /* 0x000fe2000000002e */
[----:B------:R-:W3:Y:S01]  /*3ea0*/  LDL R28, [R1+0x148] ;  /* 0x00014800011c7983 */ /* 0x000ee20000100800 */
[----:B------:R-:W-:Y:S01]  /*3eb0*/  LOP3.LUT R49, R50, 0x20, RZ, 0x3c, !PT ;  /* 0x0000002032317812 */ /* 0x000fe200078e3cff */
[----:B0-----:R-:W-:Y:S01]  /*3ec0*/  ULEA UR7, UR8, UR7, 0x18 ;  /* 0x0000000708077291 */ /* 0x001fe2000f8ec0ff */
[----:B------:R-:W-:Y:S01]  /*3ed0*/  BAR.SYNC.DEFER_BLOCKING 0x0 ;  /* 0x0000000000007b1d */ /* 0x000fe20000010000 */
[----:B------:R-:W-:-:S07]  /*3ee0*/  PRMT R47, RZ, 0x7610, R47 ;  /* 0x00007610ff2f7816 */ /* 0x000fce000000002f */
[----:B----4-:R0:W-:Y:S04]  /*3ef0*/  STS.U8 [R50+UR7], R10 ;  /* 0x0000000a32007988 */ /* 0x0101e80008000007 */
[----:B--2---:R1:W-:Y:S04]  /*3f00*/  STS.U8 [R50+UR7+0x400], R11 ;  /* 0x0004000b32007988 */ /* 0x0043e80008000007 */
[----:B0-----:R-:W2:Y:S04]  /*3f10*/  LDL R10, [R1+0x144] ;  /* 0x00014400010a7983 */ /* 0x001ea80000100800 */
[----:B-1----:R-:W4:Y:S04]  /*3f20*/  LDL R11, [R1+0x138] ;  /* 0x00013800010b7983 */ /* 0x002f280000100800 */
[----:B------:R-:W-:Y:S04]  /*3f30*/  STS.U8 [R50+UR7+0xc00], R37 ;  /* 0x000c002532007988 */ /* 0x000fe80008000007 */
[----:B---3--:R-:W-:Y:S04]  /*3f40*/  STS.U8 [R50+UR7+0x800], R36 ;  /* 0x0008002432007988 */ /* 0x008fe80008000007 */
[----:B------:R-:W-:Y:S04]  /*3f50*/  STS.U8 [R49+UR7+0x200], R3 ;  /* 0x0002000331007988 */ /* 0x000fe80008000007 */
[----:B------:R-:W-:Y:S04]  /*3f60*/  STS.U8 [R49+UR7+0x600], R38 ;  /* 0x0006002631007988 */ /* 0x000fe80008000007 */
[----:B------:R-:W-:Y:S04]  /*3f70*/  STS.U8 [R49+UR7+0xa00], R39 ;  /* 0x000a002731007988 */ /* 0x000fe80008000007 */
[----:B------:R-:W-:Y:S01]  /*3f80*/  STS.U8 [R49+UR7+0xe00], R48 ;  /* 0x000e003031007988 */ /* 0x000fe20008000007 */
[----:B------:R-:W-:-:S03]  /*3f90*/  IADD3 R6, P1, PT, R2, R26, RZ ;  /* 0x0000001a02067210 */ /* 0x000fc60007f3e0ff */
[----:B------:R-:W3:Y:S01]  /*3fa0*/  LDL R26, [R1+0x140] ;  /* 0x00014000011a7983 */ /* 0x000ee20000100800 */
[C---:B------:R-:W-:Y:S01]  /*3fb0*/  IMAD.X R5, R25.reuse, 0x1, R35, P2 ;  /* 0x0000000119057824 */ /* 0x040fe200010e0623 */
[----:B------:R-:W-:Y:S01]  /*3fc0*/  BAR.SYNC.DEFER_BLOCKING 0x0 ;  /* 0x0000000000007b1d */ /* 0x000fe20000010000 */
[----:B------:R-:W-:-:S05]  /*3fd0*/  IMAD.X R7, R25, 0x1, R34, P1 ;  /* 0x0000000119077824 */ /* 0x000fca00008e0622 */
[----:B------:R-:W3:Y:S01]  /*3fe0*/  LDL.LU R60, [R1+0x13c] ;  /* 0x00013c00013c7983 */ /* 0x000ee20000300800 */
[----:B------:R-:W-:-:S03]  /*3ff0*/  IADD3 R8, P1, PT, R2, R29, RZ ;  /* 0x0000001d02087210 */ /* 0x000fc60007f3e0ff */
[----:B------:R-:W3:Y:S04]  /*4000*/  LDL R29, [R1+0x128] ;  /* 0x00012800011d7983 */ /* 0x000ee80000100800 */
[----:B------:R0:W3:Y:S04]  /*4010*/  @!P0 LDG.E.U8 R46, desc[UR10][R4.64] ;  /* 0x0000000a042e8981 */ /* 0x0000e8000c1e1100 */
[----:B------:R1:W3:Y:S01]  /*4020*/  @!P0 LDG.E.U8 R47, desc[UR10][R6.64] ;  /* 0x0000000a062f8981 */ /* 0x0002e2000c1e1100 */
[----:B------:R-:W-:Y:S02]  /*4030*/  PRMT R12, RZ, 0x7610, R12 ;  /* 0x00007610ff0c7816 */ /* 0x000fe4000000000c */
[----:B------:R-:W-:Y:S01]  /*4040*/  PRMT R13, RZ, 0x7610, R13 ;  /* 0x00007610ff0d7816 */ /* 0x000fe2000000000d */
[----:B------:R-:W-:Y:S01]  /*4050*/  LDS.U8 R34, [R0+UR5+0x488] ;  /* 0x0004880500227984 */ /* 0x000fe20008000000 */
[----:B0-----:R-:W-:-:S03]  /*4060*/  IADD3 R4, P3, PT, R2, R31, RZ ;  /* 0x0000001f02047210 */ /* 0x001fc60007f7e0ff */
[----:B------:R-:W3:Y:S01]  /*4070*/  LDL R31, [R1+0x134] ;  /* 0x00013400011f7983 */ /* 0x000ee20000100800 */
[----:B-1----:R-:W-:-:S03]  /*4080*/  IADD3 R6, P2, PT, R2, R30, RZ ;  /* 0x0000001e02067210 */ /* 0x002fc60007f5e0ff */
[----:B------:R-:W3:Y:S01]  /*4090*/  LDL R30, [R1+0x130] ;  /* 0x00013000011e7983 */ /* 0x000ee20000100800 */
[----:B------:R-:W-:-:S03]  /*40a0*/  IMAD.X R5, R25, 0x1, R27, P3 ;  /* 0x0000000119057824 */ /* 0x000fc600018e061b */
[----:B------:R-:W3:Y:S04]  /*40b0*/  LDL R27, [R1+0x120] ;  /* 0x00012000011b7983 */ /* 0x000ee80000100800 */
[----:B------:R-:W3:Y:S01]  /*40c0*/  LDL.LU R61, [R1+0x12c] ;  /* 0x00012c00013d7983 */ /* 0x000ee20000300800 */
[----:B------:R-:W-:Y:S01]  /*40d0*/  PRMT R14, RZ, 0x7610, R14 ;  /* 0x00007610ff0e7816 */ /* 0x000fe2000000000e */
[C---:B------:R-:W-:Y:S02]  /*40e0*/  IMAD.X R7, R25.reuse, 0x1, R33, P2 ;  /* 0x0000000119077824 */ /* 0x040fe400010e0621 */
[----:B------:R-:W-:Y:S01]  /*40f0*/  IMAD.X R9, R25, 0x1, R32, P1 ;  /* 0x0000000119097824 */ /* 0x000fe200008e0620 */
[----:B------:R0:W3:Y:S01]  /*4100*/  @!P0 LDG.E.U8 R12, desc[UR10][R4.64] ;  /* 0x0000000a040c8981 */ /* 0x0000e2000c1e1100 */
[----:B------:R-:W-:-:S03]  /*4110*/  PRMT R15, RZ, 0x7610, R15 ;  /* 0x00007610ff0f7816 */ /* 0x000fc6000000000f */
[----:B------:R-:W3:Y:S04]  /*4120*/  @!P0 LDG.E.U8 R13, desc[UR10][R6.64] ;  /* 0x0000000a060d8981 */ /* 0x000ee8000c1e1100 */
[----:B------:R4:W3:Y:S01]  /*4130*/  @!P0 LDG.E.U8 R14, desc[UR10][R8.64] ;  /* 0x0000000a080e8981 */ /* 0x0008e2000c1e1100 */
[----:B0-----:R-:W-:-:S03]  /*4140*/  IADD3 R4, P3, PT, R2, R28, RZ ;  /* 0x0000001c02047210 */ /* 0x001fc60007f7e0ff */
[----:B------:R-:W3:Y:S01]  /*4150*/  LDL R28, [R1+0x11c] ;  /* 0x00011c00011c7983 */ /* 0x000ee20000100800 */
[----:B------:R-:W-:Y:S02]  /*4160*/  PRMT R16, RZ, 0x7610, R16 ;  /* 0x00007610ff107816 */ /* 0x000fe40000000010 */
[----:B------:R-:W-:Y:S01]  /*4170*/  PRMT R17, RZ, 0x7610, R17 ;  /* 0x00007610ff117816 */ /* 0x000fe20000000011 */
[----:B--2---:R-:W-:Y:S02]  /*4180*/  IMAD.X R5, R25, 0x1, R10, P3 ;  /* 0x0000000119057824 */ /* 0x004fe400018e060a */
[----:B------:R-:W2:Y:S01]  /*4190*/  LDL R10, [R1+0x108] ;  /* 0x00010800010a7983 */ /* 0x000ea20000100800 */
[----:B----4-:R-:W-:-:S03]  /*41a0*/  IADD3 R8, P1, PT, R2, R11, RZ ;  /* 0x0000000b02087210 */ /* 0x010fc60007f3e0ff */
[----:B------:R-:W4:Y:S04]  /*41b0*/  LDL R11, [R1+0x110] ;  /* 0x00011000010b7983 */ /* 0x000f280000100800 */
[----:B------:R-:W4:Y:S01]  /*41c0*/  @!P0 LDG.E.U8 R15, desc[UR10][R4.64] ;  /* 0x0000000a040f8981 */ /* 0x000f22000c1e1100 */
[----:B---3--:R-:W-:-:S03]  /*41d0*/  IADD3 R6, P2, PT, R2, R26, RZ ;  /* 0x0000001a02067210 */ /* 0x008fc60007f5e0ff */
[----:B------:R-:W3:Y:S02]  /*41e0*/  LDL R26, [R1+0x118] ;  /* 0x00011800011a7983 */ /* 0x000ee40000100800 */
[----:B------:R-:W-:Y:S02]  /*41f0*/  IMAD.X R7, R25, 0x1, R60, P2 ;  /* 0x0000000119077824 */ /* 0x000fe400010e063c */
[----:B------:R0:W-:Y:S04]  /*4200*/  STL [R1+0x270], R60 ;  /* 0x0002703c01007387 */ /* 0x0001e80000100800 */
[----:B------:R1:W4:Y:S04]  /*4210*/  @!P0 LDG.E.U8 R16, desc[UR10][R6.64] ;  /* 0x0000000a06108981 */ /* 0x000328000c1e1100 */
[----:B0-----:R-:W4:Y:S01]  /*4220*/  LDL.LU R60, [R1+0x124] ;  /* 0x00012400013c7983 */ /* 0x001f220000300800 */
[----:B-1----:R-:W-:-:S03]  /*4230*/  IADD3 R6, P2, PT, R2, R29, RZ ;  /* 0x0000001d02067210 */ /* 0x002fc60007f5e0ff */
[----:B------:R-:W4:Y:S04]  /*4240*/  LDL R32, [R1+0x10c] ;  /* 0x00010c0001207983 */ /* 0x000f280000100800 */
[----:B------:R-:W4:Y:S01]  /*4250*/  LDL R29, [R1+0xfc] ;  /* 0x0000fc00011d7983 */ /* 0x000f220000100800 */
[----:B------:R-:W-:-:S03]  /*4260*/  IMAD.X R9, R25, 0x1, R31, P1 ;  /* 0x0000000119097824 */ /* 0x000fc600008e061f */
[----:B------:R-:W4:Y:S01]  /*4270*/  LDL R31, [R1+0xf8] ;  /* 0x0000f800011f7983 */ /* 0x000f220000100800 */
[----:B------:R-:W-:-:S03]  /*4280*/  IADD3 R4, P3, PT, R2, R30, RZ ;  /* 0x0000001e02047210 */ /* 0x000fc60007f7e0ff */
[----:B------:R0:W4:Y:S04]  /*4290*/  @!P0 LDG.E.U8 R17, desc[UR10][R8.64] ;  /* 0x0000000a08118981 */ /* 0x000128000c1e1100 */
[----:B------:R-:W4:Y:S01]  /*42a0*/  LDL R30, [R1+0xf0] ;  /* 0x0000f000011e7983 */ /* 0x000f220000100800 */
[C---:B------:R-:W-:Y:S01]  /*42b0*/  IMAD.X R5, R25.reuse, 0x1, R61, P3 ;  /* 0x0000000119057824 */ /* 0x040fe200018e063d */
[----:B0-----:R-:W-:Y:S02]  /*42c0*/  IADD3 R8, P1, PT, R2, R27, RZ ;  /* 0x0000001b02087210 */ /* 0x001fe40007f3e0ff */
[----:B------:R-:W4:Y:S04]  /*42d0*/  LDL R27, [R1+0x100] ;  /* 0x00010000011b7983 */ /* 0x000f280000100800 */
[----:B------:R0:W-:Y:S04]  /*42e0*/  STL [R1+0x274], R61 ;  /* 0x0002743d01007387 */ /* 0x0001e80000100800 */
[----:B0-----:R-:W4:Y:S01]  /*42f0*/  LDL.LU R61, [R1+0x114] ;  /* 0x00011400013d7983 */ /* 0x001f220000300800 */
[----:B------:R-:W-:Y:S01]  /*4300*/  PRMT R18, RZ, 0x7610, R18 ;  /* 0x00007610ff127816 */ /* 0x000fe20000000012 */
[----:B------:R-:W-:Y:S01]  /*4310*/  IMAD.X R9, R25, 0x1, R28, P1 ;  /* 0x0000000119097824 */ /* 0x000fe200008e061c */
[----:B------:R-:W-:-:S02]  /*4320*/  PRMT R19, RZ, 0x7610, R19 ;  /* 0x00007610ff137816 */ /* 0x000fc40000000013 */
[----:B------:R-:W-:Y:S02]  /*4330*/  PRMT R20, RZ, 0x7610, R20 ;  /* 0x00007610ff147816 */ /* 0x000fe40000000014 */
[----:B------:R-:W4:Y:S04]  /*4340*/  @!P0 LDG.E.U8 R18, desc[UR10][R4.64] ;  /* 0x0000000a04128981 */ /* 0x000f28000c1e1100 */
[----:B------:R2:W4:Y:S02]  /*4350*/  @!P0 LDG.E.U8 R20, desc[UR10][R8.64] ;  /* 0x0000000a08148981 */ /* 0x000524000c1e1100 */
[C---:B--2---:R-:W-:Y:S02]  /*4360*/  IADD3 R8, P1, PT, R2.reuse, R10, RZ ;  /* 0x0000000a02087210 */ /* 0x044fe40007f3e0ff */
[C---:B---3--:R-:W-:Y:S01]  /*4370*/  IADD3 R4, P3, PT, R2.reuse, R26, RZ ;  /* 0x0000001a02047210 */ /* 0x048fe20007f7e0ff */
[----:B----4-:R-:W-:Y:S01]  /*4380*/  IMAD.X R7, R25, 0x1, R60, P2 ;  /* 0x0000000119077824 */ /* 0x010fe200010e063c */
[----:B------:R0:W-:Y:S04]  /*4390*/  STL [R1+0x278], R60 ;  /* 0x0002783c01007387 */ /* 0x0001e80000100800 */
[----:B------:R1:W2:Y:S04]  /*43a0*/  @!P0 LDG.E.U8 R19, desc[UR10][R6.64] ;  /* 0x0000000a06138981 */ /* 0x0002a8000c1e1100 */
[----:B0-----:R-:W3:Y:S01]  /*43b0*/  LDL.LU R60, [R1+0x104] ;  /* 0x00010400013c7983 */ /* 0x001ee20000300800 */
[----:B-1----:R-:W-:-:S03]  /*43c0*/  IADD3 R6, P2, PT, R2, R11, RZ ;  /* 0x0000000b02067210 */ /* 0x002fc60007f5e0ff */
[----:B------:R-:W4:Y:S04]  /*43d0*/  LDL R28, [R1+0xec] ;  /* 0x0000ec00011c7983 */ /* 0x000f280000100800 */
[----:B------:R-:W2:Y:S04]  /*43e0*/  LDL R26, [R1+0xe8] ;  /* 0x0000e800011a7983 */ /* 0x000ea80000100800 */
[----:B------:R-:W2:Y:S04]  /*43f0*/  LDL R11, [R1+0xe0] ;  /* 0x0000e000010b7983 */ /* 0x000ea80000100800 */
[----:B------:R-:W2:Y:S01]  /*4400*/  LDL R10, [R1+0xd8] ;  /* 0x0000d800010a7983 */ /* 0x000ea20000100800 */
[----:B------:R-:W-:-:S03]  /*4410*/  IMAD.X R5, R25, 0x1, R61, P3 ;  /* 0x0000000119057824 */ /* 0x000fc600018e063d */
[----:B------:R0:W-:Y:S04]  /*4420*/  STL [R1+0x27c], R61 ;  /* 0x00027c3d01007387 */ /* 0x0001e80000100800 */
[----:B0-----:R-:W2:Y:S01]  /*4430*/  LDL.LU R61, [R1+0xf4] ;  /* 0x0000f400013d7983 */ /* 0x001ea20000300800 */
[----:B------:R-:W-:Y:S01]  /*4440*/  PRMT R22, RZ, 0x7610, R22 ;  /* 0x00007610ff167816 */ /* 0x000fe20000000016 */
[----:B------:R-:W-:Y:S01]  /*4450*/  IMAD.X R7, R25, 0x1, R32, P2 ;  /* 0x0000000119077824 */ /* 0x000fe200010e0620 */
[----:B------:R-:W-:Y:S02]  /*4460*/  PRMT R21, RZ, 0x7610, R21 ;  /* 0x00007610ff157816 */ /* 0x000fe40000000015 */
[----:B------:R-:W-:Y:S02]  /*4470*/  PRMT R56, RZ, 0x7610, R56 ;  /* 0x00007610ff387816 */ /* 0x000fe40000000038 */
[----:B------:R0:W4:Y:S04]  /*4480*/  @!P0 LDG.E.U8 R22, desc[UR10][R6.64] ;  /* 0x0000000a06168981 */ /* 0x000128000c1e1100 */
[----:B------:R1:W4:Y:S01]  /*4490*/  @!P0 LDG.E.U8 R21, desc[UR10][R4.64] ;  /* 0x0000000a04158981 */ /* 0x000322000c1e1100 */
[----:B0-----:R-:W-:-:S02]  /*44a0*/  IADD3 R6, P2, PT, R2, R31, RZ ;  /* 0x0000001f02067210 */ /* 0x001fc40007f5e0ff */
[C---:B-1----:R-:W-:Y:S01]  /*44b0*/  IADD3 R4, P3, PT, R2.reuse, R27, RZ ;  /* 0x0000001b02047210 */ /* 0x042fe20007f7e0ff */
[----:B---3--:R-:W-:Y:S01]  /*44c0*/  IMAD.X R9, R25, 0x1, R60, P1 ;  /* 0x0000000119097824 */ /* 0x008fe200008e063c */
[----:B------:R0:W-:Y:S04]  /*44d0*/  STL [R1+0x280], R60 ;  /* 0x0002803c01007387 */ /* 0x0001e80000100800 */
[----:B------:R1:W3:Y:S04]  /*44e0*/  @!P0 LDG.E.U8 R56, desc[UR10][R8.64] ;  /* 0x0000000a08388981 */ /* 0x0002e8000c1e1100 */
[----:B0-----:R-:W3:Y:S01]  /*44f0*/  LDL.LU R60, [R1+0xe4] ;  /* 0x0000e400013c7983 */ /* 0x001ee20000300800 */
[----:B-1----:R-:W-:-:S03]  /*4500*/  IADD3 R8, P1, PT, R2, R30, RZ ;  /* 0x0000001e02087210 */ /* 0x002fc60007f3e0ff */
[----:B------:R-:W3:Y:S04]  /*4510*/  LDL R27, [R1+0xd4] ;  /* 0x0000d400011b7983 */ /* 0x000ee80000100800 */
[----:B------:R-:W3:Y:S04]  /*4520*/  LDL R32, [R1+0xd0] ;  /* 0x0000d00001207983 */ /* 0x000ee80000100800 */
[----:B------:R-:W3:Y:S04]  /*4530*/  LDL R31, [R1+0xc8] ;  /* 0x0000c800011f7983 */ /* 0x000ee80000100800 */
[----:B------:R-:W3:Y:S01]  /*4540*/  LDL R30, [R1+0xc0] ;  /* 0x0000c000011e7983 */ /* 0x000ee20000100800 */
[----:B--2---:R-:W-:-:S03]  /*4550*/  IMAD.X R7, R25, 0x1, R61, P2 ;  /* 0x0000000119077824 */ /* 0x004fc600010e063d */
[----:B------:R0:W-:Y:S04]  /*4560*/  STL [R1+0x284], R61 ;  /* 0x0002843d01007387 */ /* 0x0001e80000100800 */
[----:B0-----:R-:W2:Y:S01]  /*4570*/  LDL.LU R61, [R1+0xdc] ;  /* 0x0000dc00013d7983 */ /* 0x001ea20000300800 */
[----:B------:R-:W-:Y:S01]  /*4580*/  PRMT R51, RZ, 0x7610, R51 ;  /* 0x00007610ff337816 */ /* 0x000fe20000000033 */
[C---:B----4-:R-:W-:Y:S01]  /*4590*/  IMAD.X R9, R25.reuse, 0x1, R28, P1 ;  /* 0x0000000119097824 */ /* 0x050fe200008e061c */
[----:B------:R-:W-:Y:S01]  /*45a0*/  PRMT R50, RZ, 0x7610, R50 ;  /* 0x00007610ff327816 */ /* 0x000fe20000000032 */
[----:B------:R-:W-:Y:S01]  /*45b0*/  IMAD.X R5, R25, 0x1, R29, P3 ;  /* 0x0000000119057824 */ /* 0x000fe200018e061d */
[----:B------:R-:W4:Y:S04]  /*45c0*/  LDL R28, [R1+0xb0] ;  /* 0x0000b000011c7983 */ /* 0x000f280000100800 */
[----:B------:R0:W4:Y:S04]  /*45d0*/  @!P0 LDG.E.U8 R51, desc[UR10][R6.64] ;  /* 0x0000000a06338981 */ /* 0x000128000c1e1100 */
[----:B------:R1:W4:Y:S04]  /*45e0*/  @!P0 LDG.E.U8 R50, desc[UR10][R8.64] ;  /* 0x0000000a08328981 */ /* 0x000328000c1e1100 */
[----:B------:R-:W4:Y:S01]  /*45f0*/  LDL R29, [R1+0xbc] ;  /* 0x0000bc00011d7983 */ /* 0x000f220000100800 */
[----:B0-----:R-:W-:-:S03]  /*4600*/  IADD3 R6, P3, PT, R2, R26, RZ ;  /* 0x0000001a02067210 */ /* 0x001fc60007f7e0ff */
[----:B------:R-:W4:Y:S01]  /*4610*/  LDL R26, [R1+0xb8] ;  /* 0x0000b800011a7983 */ /* 0x000f220000100800 */
[----:B-1----:R-:W-:Y:S01]  /*4620*/  IADD3 R8, P2, PT, R2, R11, RZ ;  /* 0x0000000b02087210 */ /* 0x002fe20007f5e0ff */
[C---:B---3--:R-:W-:Y:S02]  /*4630*/  IMAD.X R7, R25.reuse, 0x1, R60, P3 ;  /* 0x0000000119077824 */ /* 0x048fe400018e063c */
[----:B------:R0:W-:Y:S04]  /*4640*/  STL [R1+0x288], R60 ;  /* 0x0002883c01007387 */ /* 0x0001e80000100800 */
[----:B0-----:R-:W3:Y:S01]  /*4650*/  LDL.LU R60, [R1+0xcc] ;  /* 0x0000cc00013c7983 */ /* 0x001ee20000300800 */
[----:B--2---:R-:W-:-:S03]  /*4660*/  IMAD.X R9, R25, 0x1, R61, P2 ;  /* 0x0000000119097824 */ /* 0x004fc600010e063d */
[----:B------:R0:W-:Y:S04]  /*4670*/  STL [R1+0x28c], R61 ;  /* 0x00028c3d01007387 */ /* 0x0001e80000100800 */
[----:B0-----:R-:W2:Y:S01]  /*4680*/  LDL.LU R61, [R1+0xc4] ;  /* 0x0000c400013d7983 */ /* 0x001ea20000300800 */
[----:B------:R-:W-:Y:S02]  /*4690*/  PRMT R52, RZ, 0x7610, R52 ;  /* 0x00007610ff347816 */ /* 0x000fe40000000034 */
[----:B------:R-:W-:-:S04]  /*46a0*/  IADD3 R10, P1, PT, R2, R10, RZ ;  /* 0x0000000a020a7210 */ /* 0x000fc80007f3e0ff */
[----:B------:R0:W4:Y:S01]  /*46b0*/  @!P0 LDG.E.U8 R52, desc[UR10][R4.64] ;  /* 0x0000000a04348981 */ /* 0x000122000c1e1100 */
[----:B------:R-:W-:Y:S01]  /*46c0*/  IMAD.X R11, R25, 0x1, R27, P1 ;  /* 0x00000001190b7824 */ /* 0x000fe200008e061b */
[----:B------:R-:W-:Y:S02]  /*46d0*/  IADD3 R36, P2, PT, R2, R31, RZ ;  /* 0x0000001f02247210 */ /* 0x000fe40007f5e0ff */
[----:B------:R-:W4:Y:S01]  /*46e0*/  LDL R27, [R1+0xa8] ;  /* 0x0000a800011b7983 */ /* 0x000f220000100800 */
[----:B0-----:R-:W-:-:S06]  /*46f0*/  PRMT R5, RZ, 0x7610, R5 ;  /* 0x00007610ff057816 */ /* 0x001fcc0000000005 */
[----:B------:R0:W4:Y:S02]  /*4700*/  @!P0 LDG.E.U8 R5, desc[UR10][R10.64] ;  /* 0x0000000a0a058981 */ /* 0x000124000c1e1100 */
[----:B0-----:R-:W-:-:S05]  /*4710*/  IADD3 R10, P3, PT, R2, R32, RZ ;  /* 0x00000020020a7210 */ /* 0x001fca0007f7e0ff */
[C---:B---3--:R-:W-:Y:S01]  /*4720*/  IMAD.X R11, R25.reuse, 0x1, R60, P3 ;  /* 0x00000001190b7824 */ /* 0x048fe200018e063c */
[----:B------:R0:W-:Y:S04]  /*4730*/  STL [R1+0x290], R60 ;  /* 0x0002903c01007387 */ /* 0x0001e80000100800 */
[----:B0-----:R-:W3:Y:S01]  /*4740*/  LDL.LU R60, [R1+0xb4] ;  /* 0x0000b400013c7983 */ /* 0x001ee20000300800 */
[----:B--2---:R-:W-:-:S03]  /*4750*/  IMAD.X R37, R25, 0x1, R61, P2 ;  /* 0x0000000119257824 */ /* 0x004fc600010e063d */
[----:B------:R0:W-:Y:S04]  /*4760*/  STL [R1+0x294], R61 ;  /* 0x0002943d01007387 */ /* 0x0001e80000100800 */
[----:B0-----:R-:W2:Y:S01]  /*4770*/  LDL.LU R61, [R1+0xac] ;  /* 0x0000ac00013d7983 */ /* 0x001ea20000300800 */
[----:B------:R-:W-:Y:S02]  /*4780*/  PRMT R3, RZ, 0x7610, R3 ;  /* 0x00007610ff037816 */ /* 0x000fe40000000003 */
[----:B------:R-:W-:Y:S01]  /*4790*/  PRMT R4, RZ, 0x7610, R4 ;  /* 0x00007610ff047816 */ /* 0x000fe20000000004 */
[----:B------:R-:W2:Y:S01]  /*47a0*/  LDL R33, [R1+0xa0] ;  /* 0x0000a00001217983 */ /* 0x000ea20000100800 */
[----:B------:R-:W-:-:S03]  /*47b0*/  IADD3 R38, P1, PT, R2, R30, RZ ;  /* 0x0000001e02267210 */ /* 0x000fc60007f3e0ff */
[----:B------:R0:W2:Y:S02]  /*47c0*/  @!P0 LDG.E.U8 R3, desc[UR10][R6.64] ;  /* 0x0000000a06038981 */ /* 0x0000a4000c1e1100 */
[----:B----4-:R-:W-:Y:S02]  /*47d0*/  IMAD.X R39, R25, 0x1, R29, P1 ;  /* 0x0000000119277824 */ /* 0x010fe400008e061d */
[----:B------:R1:W4:Y:S04]  /*47e0*/  @!P0 LDG.E.U8 R4, desc[UR10][R8.64] ;  /* 0x0000000a08048981 */ /* 0x000328000c1e1100 */
[----:B------:R-:W4:Y:S01]  /*47f0*/  LDL R32, [R1+0x98] ;  /* 0x0000980001207983 */ /* 0x000f220000100800 */
[----:B0-----:R-:W-:-:S03]  /*4800*/  PRMT R7, RZ, 0x7610, R7 ;  /* 0x00007610ff077816 */ /* 0x001fc60000000007 */
[----:B------:R-:W4:Y:S01]  /*4810*/  LDL R31, [R1+0x90] ;  /* 0x00009000011f7983 */ /* 0x000f220000100800 */
[----:B-1----:R-:W-:-:S03]  /*4820*/  PRMT R8, RZ, 0x7610, R8 ;  /* 0x00007610ff087816 */ /* 0x002fc60000000008 */
[----:B------:R0:W4:Y:S01]  /*4830*/  @!P0 LDG.E.U8 R7, desc[UR10][R36.64] ;  /* 0x0000000a24078981 */ /* 0x000122000c1e1100 */
[----:B------:R-:W-:-:S03]  /*4840*/  IADD3 R48, P1, PT, R2, R27, RZ ;  /* 0x0000001b02307210 */ /* 0x000fc60007f3e0ff */
[----:B------:R1:W4:Y:S04]  /*4850*/  @!P0 LDG.E.U8 R8, desc[UR10][R38.64] ;  /* 0x0000000a26088981 */ /* 0x000328000c1e1100 */
[----:B------:R-:W4:Y:S01]  /*4860*/  LDL R30, [R1+0x8c] ;  /* 0x00008c00011e7983 */ /* 0x000f220000100800 */
[----:B0-----:R-:W-:-:S03]  /*4870*/  IADD3 R36, P3, PT, R2, R26, RZ ;  /* 0x0000001a02247210 */ /* 0x001fc60007f7e0ff */
[----:B------:R-:W4:Y:S01]  /*4880*/  LDL R26, [R1+0xa4] ;  /* 0x0000a400011a7983 */ /* 0x000f220000100800 */
[----:B-1----:R-:W-:-:S03]  /*4890*/  IADD3 R38, P2, PT, R2, R28, RZ ;  /* 0x0000001c02267210 */ /* 0x002fc60007f5e0ff */
[----:B------:R-:W4:Y:S04]  /*48a0*/  LDL R29, [R1+0x88] ;  /* 0x00008800011d7983 */ /* 0x000f280000100800 */
[----:B------:R-:W4:Y:S04]  /*48b0*/  LDL R28, [R1+0x80] ;  /* 0x00008000011c7983 */ /* 0x000f280000100800 */
[----:B------:R-:W4:Y:S01]  /*48c0*/  LDL R27, [R1+0x78] ;  /* 0x00007800011b7983 */ /* 0x000f220000100800 */
[----:B---3--:R-:W-:-:S03]  /*48d0*/  IMAD.X R37, R25, 0x1, R60, P3 ;  /* 0x0000000119257824 */ /* 0x008fc600018e063c */
[----:B------:R0:W-:Y:S04]  /*48e0*/  STL [R1+0x298], R60 ;  /* 0x0002983c01007387 */ /* 0x0001e80000100800 */
[----:B0-----:R-:W3:Y:S01]  /*48f0*/  LDL.LU R60, [R1+0x9c] ;  /* 0x00009c00013c7983 */ /* 0x001ee20000300800 */
[----:B--2---:R-:W-:-:S03]  /*4900*/  IMAD.X R39, R25, 0x1, R61, P2 ;  /* 0x0000000119277824 */ /* 0x004fc600010e063d */
[----:B------:R0:W-:Y:S04]  /*4910*/  STL [R1+0x29c], R61 ;  /* 0x00029c3d01007387 */ /* 0x0001e80000100800 */
[----:B0-----:R-:W2:Y:S01]  /*4920*/  LDL.LU R61, [R1+0x94] ;  /* 0x00009400013d7983 */ /* 0x001ea20000300800 */
[----:B------:R-:W-:Y:S02]  /*4930*/  PRMT R6, RZ, 0x7610, R6 ;  /* 0x00007610ff067816 */ /* 0x000fe40000000006 */
[----:B------:R-:W-:-:S04]  /*4940*/  PRMT R9, RZ, 0x7610, R9 ;  /* 0x00007610ff097816 */ /* 0x000fc80000000009 */
[----:B------:R0:W2:Y:S04]  /*4950*/  @!P0 LDG.E.U8 R6, desc[UR10][R10.64] ;  /* 0x0000000a0a068981 */ /* 0x0000a8000c1e1100 */
[----:B------:R1:W2:Y:S01]  /*4960*/  @!P0 LDG.E.U8 R9, desc[UR10][R36.64] ;  /* 0x0000000a24098981 */ /* 0x0002a2000c1e1100 */
[----:B0-----:R-:W-:Y:S02]  /*4970*/  PRMT R10, RZ, 0x7610, R10 ;  /* 0x00007610ff0a7816 */ /* 0x001fe4000000000a */
[----:B-1----:R-:W-:-:S04]  /*4980*/  IADD3 R36, P3, PT, R2, R33, RZ ;  /* 0x0000002102247210 */ /* 0x002fc80007f7e0ff */
[----:B------:R0:W2:Y:S01]  /*4990*/  @!P0 LDG.E.U8 R10, desc[UR10][R38.64] ;  /* 0x0000000a260a8981 */ /* 0x0000a2000c1e1100 */
[----:B----4-:R-:W-:-:S03]  /*49a0*/  IMAD.X R49, R25, 0x1, R26, P1 ;  /* 0x0000000119317824 */ /* 0x010fc600008e061a */
[----:B------:R-:W4:Y:S01]  /*49b0*/  LDL R26, [R1+0x74] ;  /* 0x00007400011a7983 */ /* 0x000f220000100800 */
[----:B------:R-:W-:Y:S02]  /*49c0*/  PRMT R53, RZ, 0x7610, R53 ;  /* 0x00007610ff357816 */ /* 0x000fe40000000035 */
[----:B------:R-:W-:Y:S01]  /*49d0*/  PRMT R54, RZ, 0x7610, R54 ;  /* 0x00007610ff367816 */ /* 0x000fe20000000036 */
[----:B------:R-:W-:Y:S01]  /*49e0*/  LDS.U8 R33, [R0+UR5+0x408] ;  /* 0x0004080500217984 */ /* 0x000fe20008000000 */
[----:B0-----:R-:W-:Y:S02]  /*49f0*/  IADD3 R38, P2, PT, R2, R32, RZ ;  /* 0x0000002002267210 */ /* 0x001fe40007f5e0ff */
[----:B------:R-:W-:Y:S01]  /*4a00*/  PRMT R57, RZ, 0x7610, R57 ;  /* 0x00007610ff397816 */ /* 0x000fe20000000039 */
[----:B------:R-:W-:Y:S01]  /*4a10*/  LDS.U8 R32, [R0+UR5+0x80] ;  /* 0x0000800500207984 */ /* 0x000fe20008000000 */
[----:B---3--:R-:W-:-:S03]  /*4a20*/  IMAD.X R37, R25, 0x1, R60, P3 ;  /* 0x0000000119257824 */ /* 0x008fc600018e063c */
[----:B------:R0:W-:Y:S04]  /*4a30*/  STL [R1+0x2a0], R60 ;  /* 0x0002a03c01007387 */ /* 0x0001e80000100800 */
[----:B------:R1:W3:Y:S04]  /*4a40*/  @!P0 LDG.E.U8 R53, desc[UR10][R36.64] ;  /* 0x0000000a24358981 */ /* 0x0002e8000c1e1100 */
[----:B0-----:R-:W3:Y:S01]  /*4a50*/  LDL.LU R60, [R1+0x84] ;  /* 0x00008400013c7983 */ /* 0x001ee20000300800 */
[----:B--2---:R-:W-:-:S03]  /*4a60*/  IMAD.X R39, R25, 0x1, R61, P2 ;  /* 0x0000000119277824 */ /* 0x004fc600010e063d */
[----:B------:R0:W-:Y:S01]  /*4a70*/  STL [R1+0x2a4], R61 ;  /* 0x0002a43d01007387 */ /* 0x0001e20000100800 */
[----:B-1----:R-:W-:-:S03]  /*4a80*/  IADD3 R36, P3, PT, R2, R29, RZ ;  /* 0x0000001d02247210 */ /* 0x002fc60007f7e0ff */
[----:B------:R1:W2:Y:S01]  /*4a90*/  @!P0 LDG.E.U8 R54, desc[UR10][R38.64] ;  /* 0x0000000a26368981 */ /* 0x0002a2000c1e1100 */
[----:B------:R-:W-:Y:S02]  /*4aa0*/  PRMT R58, RZ, 0x7610, R58 ;  /* 0x00007610ff3a7816 */ /* 0x000fe4000000003a */
[----:B------:R-:W-:Y:S01]  /*4ab0*/  PRMT R11, RZ, 0x7610, R11 ;  /* 0x00007610ff0b7816 */ /* 0x000fe2000000000b */
[----:B------:R-:W-:Y:S04]  /*4ac0*/  LDS.U8 R29, [R0+UR5+0x8] ;  /* 0x00000805001d7984 */ /* 0x000fe80008000000 */
[----:B0-----:R-:W2:Y:S01]  /*4ad0*/  LDL.LU R61, [R1+0x7c] ;  /* 0x00007c00013d7983 */ /* 0x001ea20000300800 */
[----:B-1----:R-:W-:-:S03]  /*4ae0*/  IADD3 R38, P2, PT, R2, R28, RZ ;  /* 0x0000001c02267210 */ /* 0x002fc60007f5e0ff */
[----:B------:R0:W4:Y:S01]  /*4af0*/  @!P0 LDG.E.U8 R11, desc[UR10][R48.64] ;  /* 0x0000000a300b8981 */ /* 0x000122000c1e1100 */
[----:B------:R-:W-:Y:S02]  /*4b00*/  PRMT R55, RZ, 0x7610, R55 ;  /* 0x00007610ff377816 */ /* 0x000fe40000000037 */
[C---:B0-----:R-:W-:Y:S01]  /*4b10*/  IADD3 R48, P1, PT, R2.reuse, R31, RZ ;  /* 0x0000001f02307210 */ /* 0x041fe20007f3e0ff */
[----:B------:R-:W-:Y:S04]  /*4b20*/  STL [R1+0x2a8], R2 ;  /* 0x0002a80201007387 */ /* 0x000fe80000100800 */
[C---:B------:R-:W-:Y:S01]  /*4b30*/  IMAD.X R49, R25.reuse, 0x1, R30, P1 ;  /* 0x0000000119317824 */ /* 0x040fe200008e061e */
[----:B------:R-:W-:Y:S01]  /*4b40*/  PRMT R59, RZ, 0x7610, R59 ;  /* 0x00007610ff3b7816 */ /* 0x000fe2000000003b */
[----:B------:R-:W-:Y:S04]  /*4b50*/  LDS.U8 R30, [R0+UR5+0x88] ;  /* 0x00008805001e7984 */ /* 0x000fe80008000000 */
[----:B------:R0:W4:Y:S04]  /*4b60*/  @!P0 LDG.E.U8 R55, desc[UR10][R48.64] ;  /* 0x0000000a30378981 */ /* 0x000128000c1e1100 */
[----:B------:R-:W-:Y:S01]  /*4b70*/  LDS.U8 R31, [R0+UR5+0x400] ;  /* 0x00040005001f7984 */ /* 0x000fe20008000000 */
[----:B0-----:R-:W-:Y:S01]  /*4b80*/  IADD3 R48, P1, PT, R2, R27, RZ ;  /* 0x0000001b02307210 */ /* 0x001fe20007f3e0ff */
[----:B---3--:R-:W-:-:S05]  /*4b90*/  IMAD.X R37, R25, 0x1, R60, P3 ;  /* 0x0000000119257824 */ /* 0x008fca00018e063c */
[----:B------:R0:W3:Y:S02]  /*4ba0*/  @!P0 LDG.E.U8 R57, desc[UR10][R36.64] ;  /* 0x0000000a24398981 */ /* 0x0000e4000c1e1100 */
[----:B0-----:R-:W-:Y:S02]  /*4bb0*/  SHF.R.U32.HI R36, RZ, 0x2, R23 ;  /* 0x00000002ff247819 */ /* 0x001fe40000011617 */
[----:B------:R-:W-:Y:S02]  /*4bc0*/  LOP3.LUT R37, R23, 0x3, RZ, 0xc0, !PT ;  /* 0x0000000317257812 */ /* 0x000fe400078ec0ff */
[----:B------:R-:W-:-:S03]  /*4bd0*/  SGXT.U32 R36, R36, 0x3 ;  /* 0x000000032424781a */ /* 0x000fc60000000000 */
[----:B------:R-:W-:Y:S02]  /*4be0*/  IMAD R37, R37, 0x110, RZ ;  /* 0x0000011025257824 */ /* 0x000fe400078e02ff */
[----:B--2---:R-:W-:-:S05]  /*4bf0*/  IMAD.X R39, R25, 0x1, R61, P2 ;  /* 0x0000000119277824 */ /* 0x004fca00010e063d */
[----:B------:R0:W2:Y:S02]  /*4c00*/  @!P0 LDG.E.U8 R58, desc[UR10][R38.64] ;  /* 0x0000000a263a8981 */ /* 0x0000a4000c1e1100 */
[----:B0-----:R-:W-:-:S04]  /*4c10*/  SHF.R.U32.HI R38, RZ, 0x4, R23 ;  /* 0x00000004ff267819 */ /* 0x001fc80000011617 */
[----:B------:R-:W-:-:S04]  /*4c20*/  LOP3.LUT R36, R36, 0x10, R38, 0xf8, !PT ;  /* 0x0000001024247812 */ /* 0x000fc800078ef826 */
[----:B------:R-:W-:-:S05]  /*4c30*/  LOP3.LUT R36, R37, R36, RZ, 0x3c, !PT ;  /* 0x0000002425247212 */ /* 0x000fca00078e3cff */
[----:B------:R-:W0:Y:S04]  /*4c40*/  LDS.U8 R2, [R36+UR7+0xc8] ;  /* 0x0000c80724027984 */ /* 0x000e280008000000 */
[----:B------:R-:W-:Y:S04]  /*4c50*/  STL [R1+0x2ac], R60 ;  /* 0x0002ac3c01007387 */ /* 0x000fe80000100800 */
[----:B------:R-:W-:Y:S04]  /*4c60*/  STL [R1+0x2b0], R61 ;  /* 0x0002b03d01007387 */ /* 0x000fe80000100800 */
[----:B------:R-:W1:Y:S04]  /*4c70*/  LDS.U8 R27, [R36+UR7+0x80] ;  /* 0x00008007241b7984 */ /* 0x000e680008000000 */
[----:B------:R-:W-:Y:S01]  /*4c80*/  LDS.U8 R28, [R36+UR7+0x4c0] ;  /* 0x0004c007241c7984 */ /* 0x000fe20008000000 */
[----:B----4-:R-:W-:Y:S01]  /*4c90*/  IMAD.X R49, R25, 0x1, R26, P1 ;  /* 0x0000000119317824 */ /* 0x010fe200008e061a */
[----:B------:R-:W-:-:S02]  /*4ca0*/  SHF.R.U32.HI R37, RZ, 0x3, R24 ;  /* 0x00000003ff257819 */ /* 0x000fc40000011618 */
[----:B------:R-:W-:Y:S04]  /*4cb0*/  LDS.U8 R24, [R36+UR7+0x40] ;  /* 0x0000400724187984 */ /* 0x000fe80008000000 */
[----:B------:R-:W-:Y:S04]  /*4cc0*/  LDS.U8 R35, [R36+UR7+0x88] ;  /* 0x0000880724237984 */ /* 0x000fe80008000000 */
[----:B------:R-:W-:Y:S04]  /*4cd0*/  LDS.U8 R39, [R36+UR7+0x408] ;  /* 0x0004080724277984 */ /* 0x000fe80008000000 */
[----:B------:R-:W-:Y:S04]  /*4ce0*/  LDS.U8 R38, [R36+UR7+0x448] ;  /* 0x0004480724267984 */ /* 0x000fe80008000000 */
[----:B------:R-:W-:Y:S04]  /*4cf0*/  LDS.U8 R60, [R0+UR5+0x4c0] ;  /* 0x0004c005003c7984 */ /* 0x000fe80008000000 */
[----:B0-----:R-:W-:Y:S04]  /*4d00*/  STL [R1+0x14], R2 ;  /* 0x0000140201007387 */ /* 0x001fe80000100800 */
[----:B------:R-:W0:Y:S04]  /*4d10*/  LDS.U8 R2, [R36+UR7+0xc0] ;  /* 0x0000c00724027984 */ /* 0x000e280008000000 */
[----:B------:R4:W2:Y:S04]  /*4d20*/  @!P0 LDG.E.U8 R59, desc[UR10][R48.64] ;  /* 0x0000000a303b8981 */ /* 0x0008a8000c1e1100 */
[----:B-1----:R-:W-:Y:S04]  /*4d30*/  STL [R1+0x1c], R27 ;  /* 0x00001c1b01007387 */ /* 0x002fe80000100800 */
[----:B------:R-:W1:Y:S01]  /*4d40*/  LDS.U8 R27, [R36+UR7+0x488] ;  /* 0x00048807241b7984 */ /* 0x000e620008000000 */
[----:B------:R-:W-:-:S03]  /*4d50*/  LOP3.LUT R37, R37, 0x1ff, R23, 0x78, !PT ;  /* 0x000001ff25257812 */ /* 0x000fc600078e7817 */
[----:B------:R-:W-:Y:S04]  /*4d60*/  LDS.U8 R23, [R36+UR7] ;  /* 0x0000000724177984 */ /* 0x000fe80008000000 */
[----:B------:R-:W-:Y:S04]  /*4d70*/  LDS.U8 R25, [R36+UR7+0x8] ;  /* 0x0000080724197984 */ /* 0x000fe80008000000 */
[----:B------:R-:W-:Y:S04]  /*4d80*/  LDS.U8 R26, [R36+UR7+0x48] ;  /* 0x00004807241a7984 */ /* 0x000fe80008000000 */
[----:B----4-:R-:W-:Y:S04]  /*4d90*/  LDS.U8 R49, [R36+UR7+0x400] ;  /* 0x0004000724317984 */ /* 0x010fe80008000000 */
[----:B------:R-:W-:Y:S04]  /*4da0*/  LDS.U8 R48, [R36+UR7+0x440] ;  /* 0x0004400724307984 */ /* 0x000fe80008000000 */
[----:B------:R-:W-:Y:S04]  /*4db0*/  LDS.U8 R61, [R0+UR5+0xcc8] ;  /* 0x000cc805003d7984 */ /* 0x000fe80008000000 */
[----:B0-----:R-:W-:Y:S04]  /*4dc0*/  STL [R1+0x18], R2 ;  /* 0x0000180201007387 */ /* 0x001fe80000100800 */
[----:B------:R-:W0:Y:S04]  /*4dd0*/  LDS.U8 R2, [R36+UR7+0x4c8] ;  /* 0x0004c80724027984 */ /* 0x000e280008000000 */
[----:B-1----:R-:W-:Y:S04]  /*4de0*/  STL [R1+0x24], R27 ;  /* 0x0000241b01007387 */ /* 0x002fe80000100800 */
[----:B------:R-:W1:Y:S04]  /*4df0*/  LDS.U8 R27, [R36+UR7+0x480] ;  /* 0x00048007241b7984 */ /* 0x000e680008000000 */
[----:B0-----:R-:W-:Y:S04]  /*4e00*/  STL [R1+0x20], R2 ;  /* 0x0000200201007387 */ /* 0x001fe80000100800 */
[----:B------:R-:W0:Y:S04]  /*4e10*/  LDS.U8 R2, [R36+UR7+0x800] ;  /* 0x0008000724027984 */ /* 0x000e280008000000 */
[----:B-1----:R-:W-:Y:S04]  /*4e20*/  STL [R1+0x2c], R27 ;  /* 0x00002c1b01007387 */ /* 0x002fe80000100800 */
[----:B------:R-:W1:Y:S04]  /*4e30*/  LDS.U8 R27, [R36+UR7+0x840] ;  /* 0x00084007241b7984 */ /* 0x000e680008000000 */
[----:B------:R-:W-:Y:S04]  /*4e40*/  STL [R1+0x28], R28 ;  /* 0x0000281c01007387 */ /* 0x000fe80000100800 */
[----:B------:R-:W4:Y:S04]  /*4e50*/  LDS.U8 R28, [R36+UR7+0x888] ;  /* 0x00088807241c7984 */ /* 0x000f280008000000 */
[----:B0-----:R-:W-:Y:S04]  /*4e60*/  STL [R1+0x68], R2 ;  /* 0x0000680201007387 */ /* 0x001fe80000100800 */
[----:B------:R-:W0:Y:S04]  /*4e70*/  LDS.U8 R2, [R36+UR7+0x8c8] ;  /* 0x0008c80724027984 */ /* 0x000e280008000000 */
[----:B-1----:R-:W-:Y:S04]  /*4e80*/  STL [R1+0x64], R27 ;  /* 0x0000641b01007387 */ /* 0x002fe80000100800 */
[----:B------:R-:W1:Y:S04]  /*4e90*/  LDS.U8 R27, [R36+UR7+0x808] ;  /* 0x00080807241b7984 */ /* 0x000e680008000000 */
[----:B----4-:R-:W-:Y:S04]  /*4ea0*/  STL [R1+0x198], R28 ;  /* 0x0001981c01007387 */ /* 0x010fe80000100800 */
        /* <DEDUP_REMOVED lines=21> */
[----:B------:R-:W-:Y:S04]  /*5000*/  LDS.U8 R36, [R0+UR5+0x800] ;  /* 0x0008000500247984 */ /* 0x000fe80008000000 */
[----:B-1----:R-:W-:Y:S04]  /*5010*/  STL [R1+0x6c], R27 ;  /* 0x00006c1b01007387 */ /* 0x002fe80000100800 */
[----:B------:R-:W-:Y:S04]  /*5020*/  LDS.U8 R27, [R0+UR5] ;  /* 0x00000005001b7984 */ /* 0x000fe80008000000 */
[----:B----4-:R-:W-:Y:S04]  /*5030*/  STL [R1+0x1b0], R28 ;  /* 0x0001b01c01007387 */ /* 0x010fe80000100800 */
[----:B------:R-:W-:Y:S04]  /*5040*/  LDS.U8 R28, [R0+UR5+0x40] ;  /* 0x00004005001c7984 */ /* 0x000fe80008000000 */
[----:B0-----:R-:W-:Y:S04]  /*5050*/  STL [R1+0x1a4], R2 ;  /* 0x0001a40201007387 */ /* 0x001fe80000100800 */
[----:B------:R-:W0:Y:S04]  /*5060*/  LDS.U8 R2, [R0+UR5+0xc8] ;  /* 0x0000c80500027984 */ /* 0x000e280008000000 */
[----:B------:R-:W-:Y:S04]  /*5070*/  STL [R1+0x38], R30 ;  /* 0x0000381e01007387 */ /* 0x000fe80000100800 */
        /* <DEDUP_REMOVED lines=11> */
[----:B0-----:R-:W-:Y:S04]  /*5130*/  STL [R1+0x50], R2 ;  /* 0x0000500201007387 */ /* 0x001fe80000100800 */
[----:B------:R-:W0:Y:S04]  /*5140*/  LDS.U8 R2, [R0+UR5+0x840] ;  /* 0x0008400500027984 */ /* 0x000e280008000000 */
[----:B------:R-:W-:Y:S04]  /*5150*/  STL [R1+0x4c], R60 ;  /* 0x00004c3c01007387 */ /* 0x000fe80000100800 */
        /* <DEDUP_REMOVED lines=18> */
[----:B------:R-:W-:Y:S04]  /*5280*/  LDS.U8 R60, [R0+UR5+0xc80] ;  /* 0x000c8005003c7984 */ /* 0x000fe80008000000 */
[----:B----4-:R-:W-:Y:S04]  /*5290*/  STL [R1+0x184], R36 ;  /* 0x0001842401007387 */ /* 0x010fe80000100800 */
[----:B------:R-:W-:Y:S04]  /*52a0*/  STL [R1+0x2c0], R61 ;  /* 0x0002c03d01007387 */ /* 0x000fe80000100800 */
[----:B------:R-:W1:Y:S04]  /*52b0*/  LDS.U8 R36, [R0+UR5+0xc08] ;  /* 0x000c080500247984 */ /* 0x000e680008000000 */
[----:B0-----:R-:W-:Y:S04]  /*52c0*/  STL [R1+0x1c4], R2 ;  /* 0x0001c40201007387 */ /* 0x001fe80000100800 */
[----:B------:R-:W0:Y:S04]  /*52d0*/  LDS.U8 R2, [R0+UR5+0xc48] ;  /* 0x000c480500027984 */ /* 0x000e280008000000 */
[----:B-1----:R-:W-:Y:S04]  /*52e0*/  STL [R1+0x190], R36 ;  /* 0x0001902401007387 */ /* 0x002fe80000100800 */
[----:B------:R-:W-:Y:S04]  /*52f0*/  STL [R1+0x2b8], R60 ;  /* 0x0002b83c01007387 */ /* 0x000fe80000100800 */
[----:B0-----:R-:W-:Y:S04]  /*5300*/  STL [R1+0x18c], R2 ;  /* 0x00018c0201007387 */ /* 0x001fe80000100800 */
[----:B------:R-:W0:Y:S01]  /*5310*/  LDS.U8 R2, [R0+UR5+0xcc0] ;  /* 0x000cc00500027984 */ /* 0x000e220008000000 */
[----:B------:R-:W-:Y:S06]  /*5320*/  BAR.SYNC.DEFER_BLOCKING 0x0 ;  /* 0x0000000000007b1d */ /* 0x000fec0000010000 */
[----:B------:R1:W-:Y:S04]  /*5330*/  STS.U8 [R37+UR7], R46 ;  /* 0x0000002e25007988 */ /* 0x0003e80008000007 */
[----:B------:R4:W-:Y:S04]  /*5340*/  STS.U8 [R37+UR7+0x200], R47 ;  /* 0x0002002f25007988 */ /* 0x0009e80008000007 */
[----:B------:R0:W-:Y:S04]  /*5350*/  STS.U8 [R37+UR7+0x400], R12 ;  /* 0x0004000c25007988 */ /* 0x0001e80008000007 */
[----:B0-----:R-:W-:Y:S04]  /*5360*/  STL [R1+0x2bc], R2 ;  /* 0x0002bc0201007387 */ /* 0x001fe80000100800 */
[----:B------:R-:W-:Y:S04]  /*5370*/  STL [R1+0x2b4], R0 ;  /* 0x0002b40001007387 */ /* 0x000fe80000100800 */
[----:B-1----:R-:W2:Y:S04]  /*5380*/  LDL.LU R46, [R1+0x33c] ;  /* 0x00033c00012e7983 */ /* 0x002ea80000300800 */
[----:B----4-:R-:W4:Y:S04]  /*5390*/  LDL.LU R47, [R1+0x338] ;  /* 0x00033800012f7983 */ /* 0x010f280000300800 */
[----:B------:R-:W4:Y:S04]  /*53a0*/  LDL.LU R12, [R1+0x334] ;  /* 0x00033400010c7983 */ /* 0x000f280000300800 */
[----:B------:R0:W-:Y:S04]  /*53b0*/  STS.U8 [R37+UR7+0x600], R13 ;  /* 0x0006000d25007988 */ /* 0x0001e80008000007 */
[----:B------:R1:W-:Y:S04]  /*53c0*/  STS.U8 [R37+UR7+0x800], R14 ;  /* 0x0008000e25007988 */ /* 0x0003e80008000007 */
[----:B------:R3:W-:Y:S04]  /*53d0*/  STS.U8 [R37+UR7+0xa00], R15 ;  /* 0x000a000f25007988 */ /* 0x0007e80008000007 */
[----:B0-----:R-:W4:Y:S04]  /*53e0*/  LDL.LU R13, [R1+0x330] ;  /* 0x00033000010d7983 */ /* 0x001f280000300800 */
[----:B-1----:R-:W4:Y:S04]  /*53f0*/  LDL.LU R14, [R1+0x32c] ;  /* 0x00032c00010e7983 */ /* 0x002f280000300800 */
[----:B---3--:R-:W4:Y:S04]  /*5400*/  LDL.LU R15, [R1+0x328] ;  /* 0x00032800010f7983 */ /* 0x008f280000300800 */
[----:B------:R0:W-:Y:S04]  /*5410*/  STS.U8 [R37+UR7+0xc00], R16 ;  /* 0x000c001025007988 */ /* 0x0001e80008000007 */
[----:B------:R1:W-:Y:S04]  /*5420*/  STS.U8 [R37+UR7+0xe00], R17 ;  /* 0x000e001125007988 */ /* 0x0003e80008000007 */
[----:B------:R3:W-:Y:S04]  /*5430*/  STS.U8 [R37+UR7+0x1000], R18 ;  /* 0x0010001225007988 */ /* 0x0007e80008000007 */
[----:B0-----:R-:W4:Y:S04]  /*5440*/  LDL.LU R16, [R1+0x324] ;  /* 0x0003240001107983 */ /* 0x001f280000300800 */
[----:B-1----:R-:W4:Y:S04]  /*5450*/  LDL.LU R17, [R1+0x320] ;  /* 0x0003200001117983 */ /* 0x002f280000300800 */
[----:B---3--:R-:W3:Y:S04]  /*5460*/  LDL.LU R18, [R1+0x31c] ;  /* 0x00031c0001127983 */ /* 0x008ee80000300800 */
[----:B------:R0:W-:Y:S04]  /*5470*/  STS.U8 [R37+UR7+0x1200], R19 ;  /* 0x0012001325007988 */ /* 0x0001e80008000007 */
[----:B------:R1:W-:Y:S04]  /*5480*/  STS.U8 [R37+UR7+0x1400], R20 ;  /* 0x0014001425007988 */ /* 0x0003e80008000007 */
[----:B------:R1:W-:Y:S04]  /*5490*/  STS.U8 [R37+UR7+0x1600], R21 ;  /* 0x0016001525007988 */ /* 0x0003e80008000007 */
[----:B0-----:R-:W3:Y:S04]  /*54a0*/  LDL.LU R19, [R1+0x318] ;  /* 0x0003180001137983 */ /* 0x001ee80000300800 */
[----:B-1----:R-:W3:Y:S04]  /*54b0*/  LDL.LU R20, [R1+0x314] ;  /* 0x0003140001147983 */ /* 0x002ee80000300800 */
[----:B------:R-:W3:Y:S04]  /*54c0*/  LDL.LU R21, [R1+0x310] ;  /* 0x0003100001157983 */ /* 0x000ee80000300800 */
[----:B------:R0:W-:Y:S04]  /*54d0*/  STS.U8 [R37+UR7+0x1800], R22 ;  /* 0x0018001625007988 */ /* 0x0001e80008000007 */
[----:B0-----:R-:W3:Y:S04]  /*54e0*/  LDL.LU R22, [R1+0x30c] ;  /* 0x00030c0001167983 */ /* 0x001ee80000300800 */
[----:B------:R-:W3:Y:S04]  /*54f0*/  LDL R0, [R1+0x30] ;  /* 0x0000300001007983 */ /* 0x000ee80000100800 */
[----:B------:R-:W-:Y:S04]  /*5500*/  STS.U8 [R37+UR7+0x1a00], R56 ;  /* 0x001a003825007988 */ /* 0x000fe80008000007 */
        /* <DEDUP_REMOVED lines=16> */
[----:B--2---:R-:W-:Y:S04]  /*5610*/  STS.U8 [R37+UR7+0x3c00], R58 ;  /* 0x003c003a25007988 */ /* 0x004fe80008000007 */
[----:B------:R-:W-:Y:S01]  /*5620*/  STS.U8 [R37+UR7+0x3e00], R59 ;  /* 0x003e003b25007988 */ /* 0x000fe20008000007 */
[----:B------:R-:W-:Y:S06]  /*5630*/  BAR.SYNC.DEFER_BLOCKING 0x0 ;  /* 0x0000000000007b1d */ /* 0x000fec0000010000 */
[----:B---3--:R-:W0:Y:S04]  /*5640*/  LDSM.16.M88.4 R56, [R0] ;  /* 0x000000000038783b */ /* 0x008e280000000200 */
[----:B------:R-:W1:Y:S04]  /*5650*/  LDSM.16.M88.4 R4, [R0+0x1000] ;  /* 0x001000000004783b */ /* 0x000e680000000200 */
[----:B0-----:R-:W-:Y:S04]  /*5660*/  STL [R1+0x2c8], R58 ;  /* 0x0002c83a01007387 */ /* 0x001fe80000100800 */
[----:B------:R-:W-:Y:S01]  /*5670*/  STL [R1+0x2c4], R59 ;  /* 0x0002c43b01007387 */ /* 0x000fe20000100800 */
[----:B-1----:R-:W-:-:S02]  /*5680*/  IMAD.MOV.U32 R3, RZ, RZ, R4 ;  /* 0x000000ffff037224 */ /* 0x002fc400078e0004 */
[----:B------:R-:W-:Y:S01]  /*5690*/  IMAD.MOV.U32 R61, RZ, RZ, R7 ;  /* 0x000000ffff3d7224 */ /* 0x000fe200078e0007 */
[----:B------:R-:W-:Y:S04]  /*56a0*/  STL.64 [R1], R4 ;  /* 0x0000000401007387 */ /* 0x000fe80000100a00 */
[----:B------:R-:W-:Y:S04]  /*56b0*/  STL [R1+0x8], R6 ;  /* 0x0000080601007387 */ /* 0x000fe80000100800 */
[----:B------:R-:W0:Y:S04]  /*56c0*/  LDSM.16.M88.4 R4, [R0+0x2000] ;  /* 0x002000000004783b */ /* 0x000e280000000200 */
[----:B------:R-:W-:Y:S01]  /*56d0*/  STL [R1+0x2cc], R61 ;  /* 0x0002cc3d01007387 */ /* 0x000fe20000100800 */
[----:B0-----:R-:W-:-:S02]  /*56e0*/  IMAD.MOV.U32 R60, RZ, RZ, R7 ;  /* 0x000000ffff3c7224 */ /* 0x001fc400078e0007 */
[----:B------:R-:W-:Y:S01]  /*56f0*/  IMAD.MOV.U32 R2, RZ, RZ, R6 ;  /* 0x000000ffff027224 */ /* 0x000fe200078e0006 */
[----:B------:R-:W-:Y:S04]  /*5700*/  STL [R1+0xc], R4 ;  /* 0x00000c0401007387 */ /* 0x000fe80000100800 */
[----:B------:R0:W-:Y:S04]  /*5710*/  STL [R1+0x2d4], R60 ;  /* 0x0002d43c01007387 */ /* 0x0001e80000100800 */
[----:B0-----:R-:W2:Y:S04]  /*5720*/  LDL.LU R60, [R1+0x4] ;  /* 0x00000400013c7983 */ /* 0x001ea80000300800 */
[----:B------:R0:W-:Y:S04]  /*5730*/  STL [R1+0x2d0], R2 ;  /* 0x0002d00201007387 */ /* 0x0001e80000100800 */
[----:B0-----:R-:W3:Y:S01]  /*5740*/  LDL.LU R2, [R1+0xc] ;  /* 0x00000c0001027983 */ /* 0x001ee20000300800 */
[----:B------:R-:W-:-:S03]  /*5750*/  IMAD.MOV.U32 R59, RZ, RZ, R5 ;  /* 0x000000ffff3b7224 */ /* 0x000fc600078e0005 */
[----:B------:R-:W0:Y:S01]  /*5760*/  LDSM.16.M88.4 R4, [R0+0x3000] ;  /* 0x003000000004783b */ /* 0x000e220000000200 */
[----:B------:R-:W-:Y:S02]  /*5770*/  IMAD R36, R24, 0x100, R23 ;  /* 0x0000010018247824 */ /* 0x000fe400078e0217 */
[----:B------:R-:W-:Y:S02]  /*5780*/  IMAD R37, R26, 0x100, R25 ;  /* 0x000001001a257824 */ /* 0x000fe400078e0219 */
[----:B------:R-:W-:Y:S02]  /*5790*/  IMAD R48, R48, 0x100, R49 ;  /* 0x0000010030307824 */ /* 0x000fe400078e0231 */
[----:B------:R-:W-:Y:S01]  /*57a0*/  IMAD R39, R38, 0x100, R39 ;  /* 0x0000010026277824 */ /* 0x000fe200078e0227 */
[----:B------:R-:W-:Y:S02]  /*57b0*/  F2FP.F16.E4M3.UNPACK_B R36, R36 ;  /* 0x00000024ff24723e */ /* 0x000fe400020006ff */
[----:B------:R-:W-:-:S02]  /*57c0*/  F2FP.F16.E4M3.UNPACK_B R37, R37 ;  /* 0x00000025ff25723e */ /* 0x000fc400020006ff */
[----:B------:R-:W-:Y:S02]  /*57d0*/  F2FP.F16.E4M3.UNPACK_B R38, R48 ;  /* 0x00000030ff26723e */ /* 0x000fe400020006ff */
[----:B------:R-:W-:Y:S01]  /*57e0*/  F2FP.F16.E4M3.UNPACK_B R39, R39 ;  /* 0x00000027ff27723e */ /* 0x000fe200020006ff */
[----:B0-----:R3:W-:Y:S01]  /*57f0*/  STL [R1+0x10], R6 ;  /* 0x0000100601007387 */ /* 0x0017e20000100800 */
[----:B------:R-:W-:Y:S01]  /*5800*/  IMAD.MOV.U32 R0, RZ, RZ, R7 ;  /* 0x000000ffff007224 */ /* 0x000fe200078e0007 */
[----:B------:R-:W-:Y:S02]  /*5810*/  F2FP.F16.E4M3.UNPACK_B R7, R59 ;  /* 0x0000003bff07723e */ /* 0x000fe400020006ff */
[----:B------:R-:W2:Y:S01]  /*5820*/  LDL.LU R23, [R1+0x308] ;  /* 0x0003080001177983 */ /* 0x000ea20000300800 */
[----:B------:R-:W-:Y:S01]  /*5830*/  IMAD.MOV.U32 R61, RZ, RZ, R4 ;  /* 0x000000ffff3d7224 */ /* 0x000fe200078e0004 */
[----:B------:R-:W-:Y:S02]  /*5840*/  F2FP.F16.E4M3.UNPACK_B R4, R3 ;  /* 0x00000003ff04723e */ /* 0x000fe400020006ff */
[----:B------:R-:W2:Y:S04]  /*5850*/  LDL.LU R24, [R1+0x304] ;  /* 0x0003040001187983 */ /* 0x000ea80000300800 */
[----:B------:R-:W2:Y:S04]  /*5860*/  LDL.LU R25, [R1+0x300] ;  /* 0x0003000001197983 */ /* 0x000ea80000300800 */
[----:B------:R-:W2:Y:S04]  /*5870*/  LDL.LU R26, [R1+0x2fc] ;  /* 0x0002fc00011a7983 */ /* 0x000ea80000300800 */
[----:B------:R-:W2:Y:S01]  /*5880*/  LDL.LU R3, [R1+0x14] ;  /* 0x0000140001037983 */ /* 0x000ea20000300800 */
[----:B---3--:R-:W-:-:S07]  /*5890*/  F2FP.F16.E4M3.UNPACK_B R6, R2 ;  /* 0x00000002ff06723e */ /* 0x008fce00020006ff */
[----:B----4-:R-:W-:Y:S01]  /*58a0*/  HMMA.16816.F32 R52, R36, R6, R12 ;  /* 0x000000062434723c */ /* 0x010fe2000000180c */
[----:B------:R-:W-:Y:S02]  /*58b0*/  IMAD R12, R28, 0x100, R27 ;  /* 0x000001001c0c7824 */ /* 0x000fe400078e021b */
[----:B------:R-:W3:Y:S01]  /*58c0*/  LDL.LU R27, [R1+0x2f8] ;  /* 0x0002f800011b7983 */ /* 0x000ee20000300800 */
[----:B------:R-:W-:-:S03]  /*58d0*/  IMAD R13, R30, 0x100, R29 ;  /* 0x000001001e0d7824 */ /* 0x000fc600078e021d */
[----:B------:R-:W4:Y:S01]  /*58e0*/  LDL.LU R28, [R1+0x2f4] ;  /* 0x0002f400011c7983 */ /* 0x000f220000300800 */
[----:B------:R-:W-:-:S03]  /*58f0*/  IMAD R14, R32, 0x100, R31 ;  /* 0x00000100200e7824 */ /* 0x000fc600078e021f */
[----:B------:R-:W4:Y:S04]  /*5900*/  LDL.LU R29, [R1+0x2f0] ;  /* 0x0002f000011d7983 */ /* 0x000f280000300800 */
[----:B------:R-:W4:Y:S04]  /*5910*/  LDL.LU R30, [R1+0x2ec] ;  /* 0x0002ec00011e7983 */ /* 0x000f280000300800 */
[----:B------:R-:W4:Y:S01]  /*5920*/  LDL.LU R31, [R1+0x2e8] ;  /* 0x0002e800011f7983 */ /* 0x000f220000300800 */
[----:B------:R-:W-:Y:S01]  /*5930*/  IMAD.MOV.U32 R58, RZ, RZ, R5 ;  /* 0x000000ffff3a7224 */ /* 0x000fe200078e0005 */
[----:B------:R-:W-:Y:S01]  /*5940*/  F2FP.F16.E4M3.UNPACK_B R10, R56 ;  /* 0x00000038ff0a723e */ /* 0x000fe200020006ff */
[----:B------:R-:W-:Y:S01]  /*5950*/  IMAD R15, R34, 0x100, R33 ;  /* 0x00000100220f7824 */ /* 0x000fe200078e0221 */
[----:B------:R-:W-:Y:S01]  /*5960*/  F2FP.F16.E4M3.UNPACK_B R11, R57 ;  /* 0x00000039ff0b723e */ /* 0x000fe200020006ff */
[----:B------:R-:W4:Y:S01]  /*5970*/  LDL.LU R32, [R1+0x2e4] ;  /* 0x0002e40001207983 */ /* 0x000f220000300800 */
[----:B--2---:R-:W-:-:S02]  /*5980*/  F2FP.F16.E4M3.UNPACK_B R5, R60 ;  /* 0x0000003cff05723e */ /* 0x004fc400020006ff */
[----:B------:R-:W-:Y:S01]  /*5990*/  F2FP.F16.E4M3.UNPACK_B R8, R61 ;  /* 0x0000003dff08723e */ /* 0x000fe200020006ff */
[----:B------:R-:W2:Y:S01]  /*59a0*/  LDL.LU R33, [R1+0x2e0] ;  /* 0x0002e00001217983 */ /* 0x000ea20000300800 */
[----:B------:R-:W-:Y:S02]  /*59b0*/  F2FP.F16.E4M3.UNPACK_B R9, R58 ;  /* 0x0000003aff09723e */ /* 0x000fe400020006ff */
[----:B------:R-:W-:Y:S01]  /*59c0*/  F2FP.F16.E4M3.UNPACK_B R12, R12 ;  /* 0x0000000cff0c723e */ /* 0x000fe200020006ff */
[----:B------:R-:W2:Y:S01]  /*59d0*/  LDL.LU R34, [R1+0x2dc] ;  /* 0x0002dc0001227983 */ /* 0x000ea20000300800 */
[----:B------:R-:W-:Y:S02]  /*59e0*/  F2FP.F16.E4M3.UNPACK_B R13, R13 ;  /* 0x0000000dff0d723e */ /* 0x000fe400020006ff */
[----:B------:R-:W-:Y:S01]  /*59f0*/  F2FP.F16.E4M3.UNPACK_B R14, R14 ;  /* 0x0000000eff0e723e */ /* 0x000fe200020006ff */
[----:B------:R-:W2:Y:S01]  /*5a00*/  LDL.LU R48, [R1+0x48] ;  /* 0x0000480001307983 */ /* 0x000ea20000300800 */
[----:B------:R-:W-:Y:S01]  /*5a10*/  F2FP.F16.E4M3.UNPACK_B R15, R15 ;  /* 0x0000000fff0f723e */ /* 0x000fe200020006ff */
[C---:B------:R-:W-:Y:S02]  /*5a20*/  HMMA.16816.F32 R40, R36.reuse, R10, R40 ;  /* 0x0000000a2428723c */ /* 0x040fe40000001828 */
[----:B------:R-:W2:Y:S04]  /*5a30*/  LDL.LU R49, [R1+0x44] ;  /* 0x0000440001317983 */ /* 0x000ea80000300800 */
[----:B------:R-:W2:Y:S02]  /*5a40*/  LDL.LU R50, [R1+0x50] ;  /* 0x0000500001327983 */ /* 0x000ea40000300800 */
[C---:B------:R-:W-:Y:S02]  /*5a50*/  HMMA.16816.F32 R44, R36.reuse, R4, R44 ;  /* 0x00000004242c723c */ /* 0x040fe4000000182c */
[----:B------:R-:W2:Y:S06]  /*5a60*/  LDL.LU R51, [R1+0x4c] ;  /* 0x00004c0001337983 */ /* 0x000eac0000300800 */
[----:B------:R-:W-:Y:S01]  /*5a70*/  HMMA.16816.F32 R16, R36, R8, R16 ;  /* 0x000000082410723c */ /* 0x000fe20000001810 */
[----:B------:R-:W2:Y:S04]  /*5a80*/  LDL.LU R39, [R1] ;  /* 0x0000000001277983 */ /* 0x000ea80000300800 */
[----:B------:R-:W2:Y:S03]  /*5a90*/  LDL.LU R36, [R1+0x34] ;  /* 0x0000340001247983 */ /* 0x000ea60000300800 */
[C---:B------:R-:W-:Y:S01]  /*5aa0*/  HMMA.16816.F32 R20, R12.reuse, R10, R20 ;  /* 0x0000000a0c14723c */ /* 0x040fe20000001814 */
[----:B------:R-:W2:Y:S04]  /*5ab0*/  LDL.LU R37, [R1+0x40] ;  /* 0x0000400001257983 */ /* 0x000ea80000300800 */
[----:B------:R-:W2:Y:S04]  /*5ac0*/  LDL.LU R38, [R1+0x3c] ;  /* 0x00003c0001267983 */ /* 0x000ea80000300800 */
[----:B------:R-:W2:Y:S04]  /*5ad0*/  LDL.LU R10, [R1+0x20] ;  /* 0x00002000010a7983 */ /* 0x000ea80000300800 */
[----:B------:R-:W2:Y:S01]  /*5ae0*/  LDL.LU R11, [R1+0x28] ;  /* 0x00002800010b7983 */ /* 0x000ea20000300800 */
[----:B------:R-:W-:Y:S01]  /*5af0*/  IMAD R3, R3, 0x100, R35 ;  /* 0x0000010003037824 */ /* 0x000fe200078e0223 */
[C---:B---3--:R-:W-:Y:S02]  /*5b00*/  HMMA.16816.F32 R24, R12.reuse, R4, R24 ;  /* 0x000000040c18723c */ /* 0x048fe40000001818 */
[----:B------:R-:W3:Y:S04]  /*5b10*/  LDL.LU R4, [R1+0x18] ;  /* 0x0000180001047983 */ /* 0x000ee80000300800 */
[----:B------:R-:W2:Y:S02]  /*5b20*/  LDL.LU R5, [R1+0x2c] ;  /* 0x00002c0001057983 */ /* 0x000ea40000300800 */
[C---:B----4-:R-:W-:Y:S02]  /*5b30*/  HMMA.16816.F32 R28, R12.reuse, R6, R28 ;  /* 0x000000060c1c723c */ /* 0x050fe4000000181c */
[----:B------:R-:W3:Y:S04]  /*5b40*/  LDL.LU R6, [R1+0x1c] ;  /* 0x00001c0001067983 */ /* 0x000ee80000300800 */
[----:B------:R-:W4:Y:S04]  /*5b50*/  LDL.LU R7, [R1+0x24] ;  /* 0x0000240001077983 */ /* 0x000f280000300800 */
[----:B------:R-:W2:Y:S02]  /*5b60*/  LDL.LU R35, [R1+0x2d8] ;  /* 0x0002d80001237983 */ /* 0x000ea40000300800 */
[----:B--2---:R-:W-:Y:S01]  /*5b70*/  HMMA.16816.F32 R12, R12, R8, R32 ;  /* 0x000000080c0c723c */ /* 0x004fe20000001820 */
[----:B------:R-:W-:-:S02]  /*5b80*/  F2FP.F16.E4M3.UNPACK_B R8, R3 ;  /* 0x00000003ff08723e */ /* 0x000fc400020006ff */
[----:B------:R-:W2:Y:S01]  /*5b90*/  LDL.LU R3, [R1+0x38] ;  /* 0x0000380001037983 */ /* 0x000ea20000300800 */
[----:B---3--:R-:W-:Y:S02]  /*5ba0*/  IMAD R4, R4, 0x100, R6 ;  /* 0x0000010004047824 */ /* 0x008fe400078e0206 */
[----:B----4-:R-:W-:Y:S01]  /*5bb0*/  IMAD R10, R10, 0x100, R7 ;  /* 0x000001000a0a7824 */ /* 0x010fe200078e0207 */
[----:B------:R-:W-:Y:S01]  /*5bc0*/  F2FP.F16.E4M3.UNPACK_B R7, R60.H1 ;  /* 0x0000003cff07723e */ /* 0x000fe200030006ff */
[----:B------:R-:W-:Y:S01]  /*5bd0*/  IMAD R11, R11, 0x100, R5 ;  /* 0x000001000b0b7824 */ /* 0x000fe200078e0205 */
[----:B------:R-:W-:Y:S01]  /*5be0*/  F2FP.F16.E4M3.UNPACK_B R6, R39.H1 ;  /* 0x00000027ff06723e */ /* 0x000fe200030006ff */
[----:B------:R-:W3:Y:S01]  /*5bf0*/  LDL.LU R60, [R1+0x2d4] ;  /* 0x0002d400013c7983 */ /* 0x000ee20000300800 */
[----:B------:R-:W-:Y:S02]  /*5c00*/  F2FP.F16.E4M3.UNPACK_B R32, R2.H1 ;  /* 0x00000002ff20723e */ /* 0x000fe400030006ff */
[----:B------:R-:W-:Y:S01]  /*5c10*/  F2FP.F16.E4M3.UNPACK_B R9, R4 ;  /* 0x00000004ff09723e */ /* 0x000fe200020006ff */
[----:B------:R-:W4:Y:S01]  /*5c20*/  LDL.LU R39, [R1+0x6c] ;  /* 0x00006c0001277983 */ /* 0x000f220000300800 */
[----:B------:R-:W-:-:S02]  /*5c30*/  F2FP.F16.E4M3.UNPACK_B R33, R59.H1 ;  /* 0x0000003bff21723e */ /* 0x000fc400030006ff */
[----:B------:R-:W-:Y:S01]  /*5c40*/  F2FP.F16.E4M3.UNPACK_B R10, R10 ;  /* 0x0000000aff0a723e */ /* 0x000fe200020006ff */
[----:B------:R-:W3:Y:S01]  /*5c50*/  LDL.LU R2, [R1+0x2d0] ;  /* 0x0002d00001027983 */ /* 0x000ee20000300800 */
[----:B------:R-:W-:Y:S02]  /*5c60*/  F2FP.F16.E4M3.UNPACK_B R11, R11 ;  /* 0x0000000bff0b723e */ /* 0x000fe400020006ff */
[----:B------:R-:W-:Y:S01]  /*5c70*/  F2FP.F16.E4M3.UNPACK_B R34, R56.H1 ;  /* 0x00000038ff22723e */ /* 0x000fe200030006ff */
[----:B------:R-:W3:Y:S01]  /*5c80*/  LDL.LU R59, [R1+0x68] ;  /* 0x00006800013b7983 */ /* 0x000ee20000300800 */
[----:B------:R-:W-:Y:S02]  /*5c90*/  F2FP.F16.E4M3.UNPACK_B R35, R57.H1 ;  /* 0x00000039ff23723e */ /* 0x000fe400030006ff */
[----:B------:R-:W-:Y:S02]  /*5ca0*/  F2FP.F16.E4M3.UNPACK_B R4, R61.H1 ;  /* 0x0000003dff04723e */ /* 0x000fe400030006ff */
[----:B------:R-:W-:Y:S01]  /*5cb0*/  F2FP.F16.E4M3.UNPACK_B R5, R58.H1 ;  /* 0x0000003aff05723e */ /* 0x000fe200030006ff */
[----:B------:R-:W3:Y:S04]  /*5cc0*/  LDL.LU R61, [R1+0x2cc] ;  /* 0x0002cc00013d7983 */ /* 0x000ee80000300800 */
[----:B------:R-:W3:Y:S04]  /*5cd0*/  LDL.LU R58, [R1+0x2c8] ;  /* 0x0002c800013a7983 */ /* 0x000ee80000300800 */
[----:B------:R-:W3:Y:S01]  /*5ce0*/  LDL.LU R57, [R1+0x180] ;  /* 0x0001800001397983 */ /* 0x000ee20000300800 */
[C---:B------:R-:W-:Y:S03]  /*5cf0*/  HMMA.16816.F32 R40, R8.reuse, R34, R40 ;  /* 0x000000220828723c */ /* 0x040fe60000001828 */
[----:B------:R-:W3:Y:S05]  /*5d00*/  LDL.LU R56, [R1+0x17c] ;  /* 0x00017c0001387983 */ /* 0x000eea0000300800 */
[C---:B------:R-:W-:Y:S08]  /*5d10*/  HMMA.16816.F32 R44, R8.reuse, R6, R44 ;  /* 0x00000006082c723c */ /* 0x040ff0000000182c */
[C---:B------:R-:W-:Y:S08]  /*5d20*/  HMMA.16816.F32 R52, R8.reuse, R32, R52 ;  /* 0x000000200834723c */ /* 0x040ff00000001834 */
[----:B------:R-:W-:Y:S01]  /*5d30*/  HMMA.16816.F32 R16, R8, R4, R16 ;  /* 0x000000040810723c */ /* 0x000fe20000001810 */
[----:B--2---:R-:W-:-:S02]  /*5d40*/  IMAD R3, R36, 0x100, R3 ;  /* 0x0000010024037824 */ /* 0x004fc400078e0203 */
[----:B------:R-:W-:Y:S02]  /*5d50*/  IMAD R36, R38, 0x100, R37 ;  /* 0x0000010026247824 */ /* 0x000fe400078e0225 */
[----:B------:R-:W-:Y:S02]  /*5d60*/  IMAD R37, R49, 0x100, R48 ;  /* 0x0000010031257824 */ /* 0x000fe400078e0230 */
[----:B------:R-:W2:Y:S01]  /*5d70*/  LDL.LU R48, [R1+0x188] ;  /* 0x0001880001307983 */ /* 0x000ea20000300800 */
[----:B------:R-:W-:Y:S01]  /*5d80*/  IMAD R38, R51, 0x100, R50 ;  /* 0x0000010033267824 */ /* 0x000fe200078e0232 */
[----:B------:R-:W-:Y:S02]  /*5d90*/  F2FP.F16.E4M3.UNPACK_B R8, R3 ;  /* 0x00000003ff08723e */ /* 0x000fe400020006ff */
[----:B------:R-:W2:Y:S04]  /*5da0*/  LDL.LU R49, [R1+0x184] ;  /* 0x0001840001317983 */ /* 0x000ea80000300800 */
[----:B------:R-:W2:Y:S04]  /*5db0*/  LDL.LU R50, [R1+0x190] ;  /* 0x0001900001327983 */ /* 0x000ea80000300800 */
[----:B------:R-:W2:Y:S04]  /*5dc0*/  LDL.LU R51, [R1+0x18c] ;  /* 0x00018c0001337983 */ /* 0x000ea80000300800 */
[----:B------:R-:W3:Y:S01]  /*5dd0*/  LDL.LU R3, [R1+0x64] ;  /* 0x0000640001037983 */ /* 0x000ee20000300800 */
[----:B------:R-:W-:-:S02]  /*5de0*/  F2FP.F16.E4M3.UNPACK_B R9, R36 ;  /* 0x00000024ff09723e */ /* 0x000fc400020006ff */
[----:B------:R-:W-:Y:S01]  /*5df0*/  F2FP.F16.E4M3.UNPACK_B R10, R37 ;  /* 0x00000025ff0a723e */ /* 0x000fe200020006ff */
[----:B------:R-:W2:Y:S01]  /*5e00*/  LDL R36, [R1+0x8] ;  /* 0x0000080001247983 */ /* 0x000ea20000100800 */
[----:B------:R-:W-:-:S03]  /*5e10*/  F2FP.F16.E4M3.UNPACK_B R11, R38 ;  /* 0x00000026ff0b723e */ /* 0x000fc600020006ff */
[----:B------:R-:W4:Y:S04]  /*5e20*/  LDL.LU R37, [R1+0x70] ;  /* 0x0000700001257983 */ /* 0x000f280000300800 */
[----:B------:R-:W4:Y:S01]  /*5e30*/  LDL.LU R38, [R1+0x54] ;  /* 0x0000540001267983 */ /* 0x000f220000300800 */
[C---:B------:R-:W-:Y:S03]  /*5e40*/  HMMA.16816.F32 R20, R8.reuse, R34, R20 ;  /* 0x000000220814723c */ /* 0x040fe60000001814 */
[----:B------:R-:W4:Y:S04]  /*5e50*/  LDL.LU R34, [R1+0x178] ;  /* 0x0001780001227983 */ /* 0x000f280000300800 */
[----:B------:R-:W4:Y:S01]  /*5e60*/  LDL.LU R35, [R1+0x174] ;  /* 0x0001740001237983 */ /* 0x000f220000300800 */
[C---:B------:R-:W-:Y:S03]  /*5e70*/  HMMA.16816.F32 R24, R8.reuse, R6, R24 ;  /* 0x000000060818723c */ /* 0x040fe60000001818 */
[----:B------:R-:W4:Y:S04]  /*5e80*/  LDL.LU R6, [R1+0x5c] ;  /* 0x00005c0001067983 */ /* 0x000f280000300800 */
[----:B------:R-:W4:Y:S01]  /*5e90*/  LDL.LU R7, [R1+0x58] ;  /* 0x0000580001077983 */ /* 0x000f220000300800 */
[----:B------:R-:W-:Y:S03]  /*5ea0*/  HMMA.16816.F32 R28, R8, R32, R28 ;  /* 0x00000020081c723c */ /* 0x000fe6000000181c */
[----:B------:R-:W4:Y:S04]  /*5eb0*/  LDL.LU R32, [R1+0x60] ;  /* 0x0000600001207983 */ /* 0x000f280000300800 */
[----:B------:R-:W4:Y:S01]  /*5ec0*/  LDL R33, [R1+0x10] ;  /* 0x0000100001217983 */ /* 0x000f220000100800 */
[----:B---3--:R-:W-:-:S03]  /*5ed0*/  IMAD R3, R3, 0x100, R59 ;  /* 0x0000010003037824 */ /* 0x008fc600078e023b */
[----:B------:R-:W3:Y:S01]  /*5ee0*/  LDL.LU R59, [R1+0x2c4] ;  /* 0x0002c400013b7983 */ /* 0x000ee20000300800 */
[----:B------:R-:W-:Y:S01]  /*5ef0*/  HMMA.16816.F32 R12, R8, R4, R12 ;  /* 0x00000004080c723c */ /* 0x000fe2000000180c */
[----:B--2---:R-:W-:Y:S02]  /*5f00*/  F2FP.F16.E4M3.UNPACK_B R36, R36 ;  /* 0x00000024ff24723e */ /* 0x004fe400020006ff */
[----:B------:R-:W-:Y:S02]  /*5f10*/  F2FP.F16.E4M3.UNPACK_B R8, R3 ;  /* 0x00000003ff08723e */ /* 0x000fe400020006ff */
[----:B------:R-:W-:Y:S01]  /*5f20*/  F2FP.F16.E4M3.UNPACK_B R5, R0 ;  /* 0x00000000ff05723e */ /* 0x000fe200020006ff */
[----:B------:R-:W2:Y:S01]  /*5f30*/  LDL.LU R3, [R1+0x1c0] ;  /* 0x0001c00001037983 */ /* 0x000ea20000300800 */
[----:B----4-:R-:W-:Y:S02]  /*5f40*/  IMAD R6, R6, 0x100, R32 ;  /* 0x0000010006067824 */ /* 0x010fe400078e0220 */
[----:B------:R-:W-:-:S02]  /*5f50*/  IMAD R32, R38, 0x100, R7 ;  /* 0x0000010026207824 */ /* 0x000fc400078e0207 */
[----:B------:R-:W-:Y:S01]  /*5f60*/  IMAD R7, R39, 0x100, R37 ;  /* 0x0000010027077824 */ /* 0x000fe200078e0225 */
[----:B------:R-:W-:Y:S02]  /*5f70*/  F2FP.F16.E4M3.UNPACK_B R4, R33 ;  /* 0x00000021ff04723e */ /* 0x000fe400020006ff */
[----:B------:R-:W-:Y:S01]  /*5f80*/  F2FP.F16.E4M3.UNPACK_B R10, R32 ;  /* 0x00000020ff0a723e */ /* 0x000fe200020006ff */
[----:B------:R-:W-:Y:S01]  /*5f90*/  IMAD R32, R35, 0x100, R34 ;  /* 0x0000010023207824 */ /* 0x000fe200078e0222 */
[----:B------:R-:W-:Y:S01]  /*5fa0*/  F2FP.F16.E4M3.UNPACK_B R9, R6 ;  /* 0x00000006ff09723e */ /* 0x000fe200020006ff */
[----:B------:R-:W-:Y:S01]  /*5fb0*/  IMAD R33, R56, 0x100, R57 ;  /* 0x0000010038217824 */ /* 0x000fe200078e0239 */
[----:B------:R-:W-:Y:S01]  /*5fc0*/  F2FP.F16.E4M3.UNPACK_B R11, R7 ;  /* 0x00000007ff0b723e */ /* 0x000fe200020006ff */
[----:B------:R-:W-:Y:S01]  /*5fd0*/  IMAD R34, R49, 0x100, R48 ;  /* 0x0000010031227824 */ /* 0x000fe200078e0230 */
[----:B------:R-:W-:Y:S01]  /*5fe0*/  F2FP.F16.E4M3.UNPACK_B R38, R58 ;  /* 0x0000003aff26723e */ /* 0x000fe200020006ff */
[----:B------:R-:W-:Y:S01]  /*5ff0*/  IMAD R35, R51, 0x100, R50 ;  /* 0x0000010033237824 */ /* 0x000fe200078e0232 */
[----:B------:R-:W-:Y:S01]  /*6000*/  F2FP.F16.E4M3.UNPACK_B R37, R61 ;  /* 0x0000003dff25723e */ /* 0x000fe200020006ff */
[----:B------:R-:W2:Y:S01]  /*6010*/  LDL.LU R57, [R1+0x1bc] ;  /* 0x0001bc0001397983 */ /* 0x000ea20000300800 */
[----:B------:R-:W-:-:S02]  /*6020*/  F2FP.F16.E4M3.UNPACK_B R6, R2 ;  /* 0x00000002ff06723e */ /* 0x000fc400020006ff */
[----:B------:R-:W-:Y:S01]  /*6030*/  F2FP.F16.E4M3.UNPACK_B R7, R60 ;  /* 0x0000003cff07723e */ /* 0x000fe200020006ff */
[----:B------:R-:W4:Y:S01]  /*6040*/  LDL.LU R56, [R1+0x1c4] ;  /* 0x0001c40001387983 */ /* 0x000f220000300800 */
[----:B------:R-:W-:Y:S02]  /*6050*/  F2FP.F16.E4M3.UNPACK_B R32, R32 ;  /* 0x00000020ff20723e */ /* 0x000fe400020006ff */
[----:B------:R-:W-:Y:S02]  /*6060*/  F2FP.F16.E4M3.UNPACK_B R33, R33 ;  /* 0x00000021ff21723e */ /* 0x000fe400020006ff */
[----:B------:R-:W-:Y:S02]  /*6070*/  F2FP.F16.E4M3.UNPACK_B R34, R34 ;  /* 0x00000022ff22723e */ /* 0x000fe400020006ff */
[----:B------:R-:W-:Y:S01]  /*6080*/  F2FP.F16.E4M3.UNPACK_B R35, R35 ;  /* 0x00000023ff23723e */ /* 0x000fe200020006ff */
[C---:B------:R-:W-:Y:S08]  /*6090*/  HMMA.16816.F32 R44, R8.reuse, R36, R44 ;  /* 0x00000024082c723c */ /* 0x040ff0000000182c */
[C---:B------:R-:W-:Y:S08]  /*60a0*/  HMMA.16816.F32 R52, R8.reuse, R6, R52 ;  /* 0x000000060834723c */ /* 0x040ff00000001834 */
[----:B------:R-:W-:Y:S01]  /*60b0*/  HMMA.16816.F32 R16, R8, R4, R16 ;  /* 0x000000040810723c */ /* 0x000fe20000001810 */
[----:B---3--:R-:W-:-:S07]  /*60c0*/  F2FP.F16.E4M3.UNPACK_B R39, R59 ;  /* 0x0000003bff27723e */ /* 0x008fce00020006ff */
[-C--:B------:R-:W-:Y:S01]  /*60d0*/  HMMA.16816.F32 R40, R8, R38.reuse, R40 ;  /* 0x000000260828723c */ /* 0x080fe20000001828 */
[----:B------:R-:W3:Y:S04]  /*60e0*/  LDL.LU R8, [R1+0x1a8] ;  /* 0x0001a80001087983 */ /* 0x000ee80000300800 */
[----:B------:R-:W2:Y:S03]  /*60f0*/  LDL.LU R10, [R1+0x1b0] ;  /* 0x0001b000010a7983 */ /* 0x000ea60000300800 */
[C---:B------:R-:W-:Y:S01]  /*6100*/  HMMA.16816.F32 R48, R32.reuse, R38, R20 ;  /* 0x000000262030723c */ /* 0x040fe20000001814 */
[----:B------:R-:W2:Y:S04]  /*6110*/  LDL.LU R11, [R1+0x1a4] ;  /* 0x0001a400010b7983 */ /* 0x000ea80000300800 */
[----:B------:R-:W2:Y:S04]  /*6120*/  LDL.LU R9, [R1+0x8] ;  /* 0x0000080001097983 */ /* 0x000ea80000300800 */
[----:B------:R-:W2:Y:S04]  /*6130*/  LDL.LU R20, [R1+0x194] ;  /* 0x0001940001147983 */ /* 0x000ea80000300800 */
[----:B------:R-:W2:Y:S04]  /*6140*/  LDL.LU R21, [R1+0x1a0] ;  /* 0x0001a00001157983 */ /* 0x000ea80000300800 */
[----:B------:R-:W2:Y:S04]  /*6150*/  LDL.LU R22, [R1+0x19c] ;  /* 0x00019c0001167983 */ /* 0x000ea80000300800 */
[----:B------:R-:W3:Y:S01]  /*6160*/  LDL.LU R23, [R1+0x1ac] ;  /* 0x0001ac0001177983 */ /* 0x000ee20000300800 */
[C---:B------:R-:W-:Y:S03]  /*6170*/  HMMA.16816.F32 R24, R32.reuse, R36, R24 ;  /* 0x000000242018723c */ /* 0x040fe60000001818 */
[----:B------:R-:W4:Y:S04]  /*6180*/  LDL.LU R38, [R1+0x1b8] ;  /* 0x0001b80001267983 */ /* 0x000f280000300800 */
[----:B------:R-:W4:Y:S04]  /*6190*/  LDL.LU R39, [R1+0x1b4] ;  /* 0x0001b40001277983 */ /* 0x000f280000300800 */
[----:B------:R-:W4:Y:S01]  /*61a0*/  LDL.LU R36, [R1+0x198] ;  /* 0x0001980001247983 */ /* 0x000f220000300800 */
[----:B------:R-:W-:Y:S01]  /*61b0*/  HMMA.16816.F32 R28, R32, R6, R28 ;  /* 0x00000006201c723c */ /* 0x000fe2000000181c */
[----:B------:R-:W-:-:S02]  /*61c0*/  F2FP.F16.E4M3.UNPACK_B R6, R2.H1 ;  /* 0x00000002ff06723e */ /* 0x000fc400030006ff */
[----:B------:R-:W4:Y:S01]  /*61d0*/  LDL.LU R37, [R1+0x10] ;  /* 0x0000100001257983 */ /* 0x000f220000300800 */
[----:B------:R-:W-:Y:S01]  /*61e0*/  F2FP.F16.E4M3.UNPACK_B R7, R60.H1 ;  /* 0x0000003cff07723e */ /* 0x000fe200030006ff */
[----:B--2---:R-:W-:Y:S02]  /*61f0*/  IMAD R21, R22, 0x100, R21 ;  /* 0x0000010016157824 */ /* 0x004fe400078e0215 */
[----:B---3--:R-:W-:Y:S01]  /*6200*/  IMAD R22, R8, 0x100, R23 ;  /* 0x0000010008167824 */ /* 0x008fe200078e0217 */
[----:B------:R-:W-:Y:S02]  /*6210*/  F2FP.F16.E4M3.UNPACK_B R8, R9.H1 ;  /* 0x00000009ff08723e */ /* 0x000fe400030006ff */
[----:B------:R-:W-:Y:S02]  /*6220*/  F2FP.F16.E4M3.UNPACK_B R9, R61.H1 ;  /* 0x0000003dff09723e */ /* 0x000fe400030006ff */
[----:B------:R-:W2:Y:S04]  /*6230*/  LDL.LU R61, [R1+0x2c0] ;  /* 0x0002c000013d7983 */ /* 0x000ea80000300800 */
[----:B------:R-:W3:Y:S04]  /*6240*/  LDL.LU R2, [R1+0x2bc] ;  /* 0x0002bc0001027983 */ /* 0x000ee80000300800 */
[----:B------:R-:W3:Y:S01]  /*6250*/  LDL.LU R60, [R1+0x2b8] ;  /* 0x0002b800013c7983 */ /* 0x000ee20000300800 */
[----:B----4-:R-:W-:-:S02]  /*6260*/  IMAD R20, R20, 0x100, R36 ;  /* 0x0000010014147824 */ /* 0x010fc400078e0224 */
[----:B------:R-:W-:Y:S01]  /*6270*/  IMAD R23, R11, 0x100, R10 ;  /* 0x000001000b177824 */ /* 0x000fe200078e020a */
[----:B------:R-:W-:Y:S02]  /*6280*/  F2FP.F16.E4M3.UNPACK_B R21, R21 ;  /* 0x00000015ff15723e */ /* 0x000fe400020006ff */
[----:B------:R-:W-:Y:S02]  /*6290*/  F2FP.F16.E4M3.UNPACK_B R20, R20 ;  /* 0x00000014ff14723e */ /* 0x000fe400020006ff */
[----:B------:R-:W-:Y:S02]  /*62a0*/  F2FP.F16.E4M3.UNPACK_B R22, R22 ;  /* 0x00000016ff16723e */ /* 0x000fe400020006ff */
[----:B------:R-:W-:Y:S01]  /*62b0*/  F2FP.F16.E4M3.UNPACK_B R23, R23 ;  /* 0x00000017ff17723e */ /* 0x000fe200020006ff */
[----:B------:R-:W-:Y:S01]  /*62c0*/  HMMA.16816.F32 R32, R32, R4, R12 ;  /* 0x000000042020723c */ /* 0x000fe2000000180c */
[----:B------:R-:W-:Y:S01]  /*62d0*/  F2FP.F16.E4M3.UNPACK_B R4, R37.H1 ;  /* 0x00000025ff04723e */ /* 0x000fe200030006ff */
[----:B------:R-:W-:Y:S01]  /*62e0*/  IMAD R36, R39, 0x100, R38 ;  /* 0x0000010027247824 */ /* 0x000fe200078e0226 */
[----:B------:R-:W-:Y:S01]  /*62f0*/  F2FP.F16.E4M3.UNPACK_B R5, R0.H1 ;  /* 0x00000000ff05723e */ /* 0x000fe200030006ff */
[----:B------:R-:W-:Y:S01]  /*6300*/  IMAD R37, R57, 0x100, R3 ;  /* 0x0000010039257824 */ /* 0x000fe200078e0203 */
[----:B------:R0:W5:Y:S01]  /*6310*/  LDL.LU R0, [R1+0x2b4] ;  /* 0x0002b40001007983 */ /* 0x0001620000300800 */
[----:B------:R-:W-:-:S02]  /*6320*/  F2FP.F16.E4M3.UNPACK_B R10, R58.H1 ;  /* 0x0000003aff0a723e */ /* 0x000fc400030006ff */
[----:B------:R-:W-:Y:S01]  /*6330*/  HMMA.16816.F32 R12, R20, R6, R52 ;  /* 0x00000006140c723c */ /* 0x000fe20000001834 */
[----:B------:R-:W-:Y:S02]  /*6340*/  F2FP.F16.E4M3.UNPACK_B R11, R59.H1 ;  /* 0x0000003bff0b723e */ /* 0x000fe400030006ff */
[----:B------:R-:W-:Y:S02]  /*6350*/  F2FP.F16.E4M3.UNPACK_B R36, R36 ;  /* 0x00000024ff24723e */ /* 0x000fe400020006ff */
[----:B------:R-:W-:-:S03]  /*6360*/  F2FP.F16.E4M3.UNPACK_B R37, R37 ;  /* 0x00000025ff25723e */ /* 0x000fc600020006ff */
[C---:B------:R-:W-:Y:S08]  /*6370*/  HMMA.16816.F32 R40, R20.reuse, R10, R40 ;  /* 0x0000000a1428723c */ /* 0x040ff00000001828 */
[C---:B------:R-:W-:Y:S08]  /*6380*/  HMMA.16816.F32 R44, R20.reuse, R8, R44 ;  /* 0x00000008142c723c */ /* 0x040ff0000000182c */
[----:B------:R-:W-:Y:S01]  /*6390*/  HMMA.16816.F32 R16, R20, R4, R16 ;  /* 0x000000041410723c */ /* 0x000fe20000001810 */
[----:B--2---:R-:W-:-:S02]  /*63a0*/  IMAD R38, R61, 0x100, R56 ;  /* 0x000001003d267824 */ /* 0x004fc400078e0238 */
[----:B------:R-:W2:Y:S04]  /*63b0*/  LDL.LU R61, [R1+0x2b0] ;  /* 0x0002b000013d7983 */ /* 0x000ea80000300800 */
[----:B------:R-:W4:Y:S01]  /*63c0*/  LDL.LU R53, [R1+0x78] ;  /* 0x0000780001357983 */ /* 0x000f220000300800 */
[----:B---3--:R-:W-:Y:S01]  /*63d0*/  IMAD R39, R2, 0x100, R60 ;  /* 0x0000010002277824 */ /* 0x008fe200078e023c */
[----:B------:R-:W-:Y:S02]  /*63e0*/  F2FP.F16.E4M3.UNPACK_B R38, R38 ;  /* 0x00000026ff26723e */ /* 0x000fe400020006ff */
[----:B------:R-:W3:Y:S02]  /*63f0*/  LDL.LU R54, [R1+0x80] ;  /* 0x0000800001367983 */ /* 0x000ee40000300800 */
[----:B------:R-:W-:-:S02]  /*6400*/  F2FP.F16.E4M3.UNPACK_B R39, R39 ;  /* 0x00000027ff27723e */ /* 0x000fc400020006ff */
[----:B------:R-:W2:Y:S04]  /*6410*/  LDL.LU R60, [R1+0x2ac] ;  /* 0x0002ac00013c7983 */ /* 0x000ea80000300800 */
[----:B------:R0:W5:Y:S04]  /*6420*/  LDL.LU R2, [R1+0x2a8] ;  /* 0x0002a80001027983 */ /* 0x0001680000300800 */
[----:B------:R-:W2:Y:S04]  /*6430*/  LDL.LU R55, [R1+0x74] ;  /* 0x0000740001377983 */ /* 0x000ea80000300800 */
[----:B------:R-:W2:Y:S01]  /*6440*/  LDL.LU R59, [R1+0x8c] ;  /* 0x00008c00013b7983 */ /* 0x000ea20000300800 */
[C---:B------:R-:W-:Y:S03]  /*6450*/  HMMA.16816.F32 R20, R36.reuse, R10, R48 ;  /* 0x0000000a2414723c */ /* 0x040fe60000001830 */
[----:B------:R-:W2:Y:S04]  /*6460*/  LDL.LU R3, [R1+0xc8] ;  /* 0x0000c80001037983 */ /* 0x000ea80000300800 */
[----:B------:R-:W2:Y:S04]  /*6470*/  LDL.LU R58, [R1+0xd0] ;  /* 0x0000d000013a7983 */ /* 0x000ea80000300800 */
[----:B------:R-:W2:Y:S04]  /*6480*/  LDL.LU R57, [R1+0xa4] ;  /* 0x0000a40001397983 */ /* 0x000ea80000300800 */
[----:B------:R-:W2:Y:S04]  /*6490*/  LDL.LU R56, [R1+0xe8] ;  /* 0x0000e80001387983 */ /* 0x000ea80000300800 */
[----:B------:R-:W2:Y:S04]  /*64a0*/  LDL.LU R10, [R1+0xa8] ;  /* 0x0000a800010a7983 */ /* 0x000ea80000300800 */
[----:B------:R-:W2:Y:S01]  /*64b0*/  LDL.LU R11, [R1+0xb0] ;  /* 0x0000b000010b7983 */ /* 0x000ea20000300800 */
[C---:B------:R-:W-:Y:S03]  /*64c0*/  HMMA.16816.F32 R24, R36.reuse, R8, R24 ;  /* 0x000000082418723c */ /* 0x040fe60000001818 */
[----:B------:R-:W2:Y:S04]  /*64d0*/  LDL.LU R48, [R1+0xb8] ;  /* 0x0000b80001307983 */ /* 0x000ea80000300800 */
[----:B------:R-:W2:Y:S01]  /*64e0*/  LDL.LU R49, [R1+0xc0] ;  /* 0x0000c00001317983 */ /* 0x000ea20000300800 */
[----:B------:R-:W-:Y:S03]  /*64f0*/  HMMA.16816.F32 R28, R36, R6, R28 ;  /* 0x00000006241c723c */ /* 0x000fe6000000181c */
[----:B------:R-:W2:Y:S04]  /*6500*/  LDL.LU R50, [R1+0xd8] ;  /* 0x0000d80001327983 */ /* 0x000ea80000300800 */
[----:B------:R-:W2:Y:S04]  /*6510*/  LDL.LU R51, [R1+0xe0] ;  /* 0x0000e00001337983 */ /* 0x000ea80000300800 */
[----:B------:R-:W2:Y:S04]  /*6520*/  LDL.LU R8, [R1+0x98] ;  /* 0x0000980001087983 */ /* 0x000ea80000300800 */
[----:B------:R-:W2:Y:S04]  /*6530*/  LDL.LU R9, [R1+0xa0] ;  /* 0x0000a00001097983 */ /* 0x000ea80000300800 */
[----:B------:R-:W2:Y:S04]  /*6540*/  LDL.LU R6, [R1+0x88] ;  /* 0x0000880001067983 */ /* 0x000ea80000300800 */
[----:B------:R-:W2:Y:S01]  /*6550*/  LDL.LU R7, [R1+0x90] ;  /* 0x0000900001077983 */ /* 0x000ea20000300800 */
[----:B------:R-:W-:-:S03]  /*6560*/  USHF.R.S32.HI UR7, URZ, 0x1f, UR4 ;  /* 0x0000001fff077899 */ /* 0x000fc60008011404 */
[----:B------:R-:W2:Y:S01]  /*6570*/  LDL.LU R52, [R1+0xf0] ;  /* 0x0000f00001347983 */ /* 0x000ea20000300800 */
[----:B----4-:R-:W-:Y:S02]  /*6580*/  IADD3 R53, P1, PT, R53, UR4, RZ ;  /* 0x0000000435357c10 */ /* 0x010fe4000ff3e0ff */
[----:B---3--:R-:W-:-:S03]  /*6590*/  IADD3 R54, P2, PT, R54, UR4, RZ ;  /* 0x0000000436367c10 */ /* 0x008fc6000ff5e0ff */
[----:B------:R1:W-:Y:S01]  /*65a0*/  STL [R1+0x78], R53 ;  /* 0x0000783501007387 */ /* 0x0003e20000100800 */
[----:B--2---:R-:W-:-:S03]  /*65b0*/  IADD3.X R61, PT, PT, R61, UR7, RZ, P2, !PT ;  /* 0x000000073d3d7c10 */ /* 0x004fc600097fe4ff */
[----:B-1----:R-:W2:Y:S01]  /*65c0*/  LDL.LU R53, [R1+0xbc] ;  /* 0x0000bc0001357983 */ /* 0x002ea20000300800 */
[----:B------:R-:W-:-:S03]  /*65d0*/  IADD3.X R55, PT, PT, R55, UR7, RZ, P1, !PT ;  /* 0x0000000737377c10 */ /* 0x000fc60008ffe4ff */
[----:B------:R1:W-:Y:S04]  /*65e0*/  STL [R1+0x80], R54 ;  /* 0x0000803601007387 */ /* 0x0003e80000100800 */
[----:B-1----:R-:W3:Y:S01]  /*65f0*/  LDL.LU R54, [R1+0xf8] ;  /* 0x0000f80001367983 */ /* 0x002ee20000300800 */
[----:B------:R-:W-:Y:S02]  /*6600*/  IADD3 R10, P0, PT, R10, UR4, RZ ;  /* 0x000000040a0a7c10 */ /* 0x000fe4000ff1e0ff */
[----:B------:R-:W-:Y:S02]  /*6610*/  IADD3 R11, P1, PT, R11, UR4, RZ ;  /* 0x000000040b0b7c10 */ /* 0x000fe4000ff3e0ff */
[----:B------:R-:W-:Y:S02]  /*6620*/  IADD3 R8, P5, PT, R8, UR4, RZ ;  /* 0x0000000408087c10 */ /* 0x000fe4000ffbe0ff */
[----:B------:R-:W-:-:S02]  /*6630*/  IADD3 R9, P6, PT, R9, UR4, RZ ;  /* 0x0000000409097c10 */ /* 0x000fc4000ffde0ff */
[----:B------:R-:W-:Y:S02]  /*6640*/  IADD3 R6, P3, PT, R6, UR4, RZ ;  /* 0x0000000406067c10 */ /* 0x000fe4000ff7e0ff */
[----:B------:R-:W-:-:S03]  /*6650*/  IADD3 R7, P4, PT, R7, UR4, RZ ;  /* 0x0000000407077c10 */ /* 0x000fc6000ff9e0ff */
[----:B------:R-:W-:Y:S04]  /*6660*/  STL [R1+0x88], R6 ;  /* 0x0000880601007387 */ /* 0x000fe80000100800 */
[----:B------:R-:W-:Y:S04]  /*6670*/  STL [R1+0x90], R7 ;  /* 0x0000900701007387 */ /* 0x000fe80000100800 */
[----:B------:R-:W-:Y:S04]  /*6680*/  STL [R1+0x98], R8 ;  /* 0x0000980801007387 */ /* 0x000fe80000100800 */
[----:B------:R1:W-:Y:S04]  /*6690*/  STL [R1+0x74], R55 ;  /* 0x0000743701007387 */ /* 0x0003e80000100800 */
[----:B------:R-:W-:Y:S04]  /*66a0*/  STL [R1+0xa0], R9 ;  /* 0x0000a00901007387 */ /* 0x000fe80000100800 */
[----:B-1----:R-:W4:Y:S04]  /*66b0*/  LDL.LU R55, [R1+0x100] ;  /* 0x0001000001377983 */ /* 0x002f280000300800 */
[----:B------:R-:W-:Y:S04]  /*66c0*/  STL [R1+0xa8], R10 ;  /* 0x0000a80a01007387 */ /* 0x000fe80000100800 */
[----:B------:R1:W-:Y:S01]  /*66d0*/  STL [R1+0x7c], R61 ;  /* 0x00007c3d01007387 */ /* 0x0003e20000100800 */
[----:B------:R-:W-:-:S03]  /*66e0*/  IADD3.X R60, PT, PT, R60, UR7, RZ, P3, !PT ;  /* 0x000000073c3c7c10 */ /* 0x000fc60009ffe4ff */
[----:B-1----:R-:W2:Y:S04]  /*66f0*/  LDL.LU R61, [R1+0x2a4] ;  /* 0x0002a400013d7983 */ /* 0x002ea80000300800 */
[----:B------:R-:W-:Y:S04]  /*6700*/  STL [R1+0xb0], R11 ;  /* 0x0000b00b01007387 */ /* 0x000fe80000100800 */
[----:B------:R1:W-:Y:S04]  /*6710*/  STL [R1+0x84], R60 ;  /* 0x0000843c01007387 */ /* 0x0003e80000100800 */
[----:B-1----:R-:W3:Y:S01]  /*6720*/  LDL.LU R60, [R1+0x2a0] ;  /* 0x0002a000013c7983 */ /* 0x002ee20000300800 */
[----:B------:R-:W-:-:S02]  /*6730*/  IADD3 R48, P2, PT, R48, UR4, RZ ;  /* 0x0000000430307c10 */ /* 0x000fc4000ff5e0ff */
[----:B------:R-:W-:Y:S02]  /*6740*/  IADD3.X R59, PT, PT, R59, UR7, RZ, P4, !PT ;  /* 0x000000073b3b7c10 */ /* 0x000fe4000a7fe4ff */
[----:B------:R-:W-:Y:S01]  /*6750*/  IADD3 R49, P3, PT, R49, UR4, RZ ;  /* 0x0000000431317c10 */ /* 0x000fe2000ff7e0ff */
[----:B------:R-:W-:Y:S01]  /*6760*/  STL [R1+0xb8], R48 ;  /* 0x0000b83001007387 */ /* 0x000fe20000100800 */
[----:B------:R-:W-:-:S03]  /*6770*/  IADD3 R3, P4, PT, R3, UR4, RZ ;  /* 0x0000000403037c10 */ /* 0x000fc6000ff9e0ff */
[----:B------:R1:W-:Y:S04]  /*6780*/  STL [R1+0x8c], R59 ;  /* 0x00008c3b01007387 */ /* 0x0003e80000100800 */
[----:B------:R-:W-:Y:S04]  /*6790*/  STL [R1+0xc0], R49 ;  /* 0x0000c03101007387 */ /* 0x000fe80000100800 */
[----:B-1----:R-:W4:Y:S01]  /*67a0*/  LDL.LU R59, [R1+0x108] ;  /* 0x00010800013b7983 */ /* 0x002f220000300800 */
[----:B--2---:R-:W-:Y:S02]  /*67b0*/  IADD3.X R61, PT, PT, R61, UR7, RZ, P5, !PT ;  /* 0x000000073d3d7c10 */ /* 0x004fe4000affe4ff */
[----:B------:R-:W-:-:S03]  /*67c0*/  IADD3 R58, P5, PT, R58, UR4, RZ ;  /* 0x000000043a3a7c10 */ /* 0x000fc6000ffbe0ff */
[----:B------:R1:W-:Y:S04]  /*67d0*/  STL [R1+0x94], R61 ;  /* 0x0000943d01007387 */ /* 0x0003e80000100800 */
[----:B------:R2:W-:Y:S04]  /*67e0*/  STL [R1+0xc8], R3 ;  /* 0x0000c80301007387 */ /* 0x0005e80000100800 */
[----:B-1----:R-:W4:Y:S01]  /*67f0*/  LDL.LU R61, [R1+0x29c] ;  /* 0x00029c00013d7983 */ /* 0x002f220000300800 */
[----:B---3--:R-:W-:-:S03]  /*6800*/  IADD3.X R60, PT, PT, R60, UR7, RZ, P6, !PT ;  /* 0x000000073c3c7c10 */ /* 0x008fc6000b7fe4ff */
[----:B--2---:R-:W2:Y:S04]  /*6810*/  LDL.LU R3, [R1+0xd4] ;  /* 0x0000d40001037983 */ /* 0x004ea80000300800 */
[----:B------:R1:W-:Y:S04]  /*6820*/  STL [R1+0xd0], R58 ;  /* 0x0000d03a01007387 */ /* 0x0003e80000100800 */
[----:B-1----:R-:W3:Y:S04]  /*6830*/  LDL.LU R58, [R1+0x110] ;  /* 0x00011000013a7983 */ /* 0x002ee80000300800 */
[----:B------:R1:W-:Y:S04]  /*6840*/  STL [R1+0x9c], R60 ;  /* 0x00009c3c01007387 */ /* 0x0003e80000100800 */
[----:B-1----:R-:W2:Y:S01]  /*6850*/  LDL.LU R60, [R1+0x298] ;  /* 0x00029800013c7983 */ /* 0x002ea20000300800 */
[----:B------:R-:W-:-:S02]  /*6860*/  IADD3.X R57, PT, PT, R57, UR7, RZ, P0, !PT ;  /* 0x0000000739397c10 */ /* 0x000fc400087fe4ff */
[----:B------:R-:W-:-:S03]  /*6870*/  IADD3 R50, P6, PT, R50, UR4, RZ ;  /* 0x0000000432327c10 */ /* 0x000fc6000ffde0ff */
[----:B------:R1:W-:Y:S01]  /*6880*/  STL [R1+0xa4], R57 ;  /* 0x0000a43901007387 */ /* 0x0003e20000100800 */
[----:B------:R-:W-:-:S03]  /*6890*/  IADD3 R51, P0, PT, R51, UR4, RZ ;  /* 0x0000000433337c10 */ /* 0x000fc6000ff1e0ff */
[----:B-1----:R-:W3:Y:S04]  /*68a0*/  LDL.LU R57, [R1+0x118] ;  /* 0x0001180001397983 */ /* 0x002ee80000300800 */
[----:B------:R-:W-:Y:S01]  /*68b0*/  STL [R1+0xd8], R50 ;  /* 0x0000d83201007387 */ /* 0x000fe20000100800 */
[----:B----4-:R-:W-:Y:S02]  /*68c0*/  IADD3.X R61, PT, PT, R61, UR7, RZ, P1, !PT ;  /* 0x000000073d3d7c10 */ /* 0x010fe40008ffe4ff */
[----:B------:R-:W-:-:S03]  /*68d0*/  IADD3 R56, P1, PT, R56, UR4, RZ ;  /* 0x0000000438387c10 */ /* 0x000fc6000ff3e0ff */
[----:B------:R1:W-:Y:S04]  /*68e0*/  STL [R1+0xac], R61 ;  /* 0x0000ac3d01007387 */ /* 0x0003e80000100800 */
[----:B-1----:R-:W4:Y:S04]  /*68f0*/  LDL.LU R61, [R1+0x294] ;  /* 0x00029400013d7983 */ /* 0x002f280000300800 */
[----:B------:R-:W-:Y:S04]  /*6900*/  STL [R1+0xe0], R51 ;  /* 0x0000e03301007387 */ /* 0x000fe80000100800 */
[----:B------:R1:W-:Y:S01]  /*6910*/  STL [R1+0xe8], R56 ;  /* 0x0000e83801007387 */ /* 0x0003e20000100800 */
[----:B--2---:R-:W-:-:S03]  /*6920*/  IADD3.X R60, PT, PT, R60, UR7, RZ, P2, !PT ;  /* 0x000000073c3c7c10 */ /* 0x004fc600097fe4ff */
[----:B-1----:R-:W2:Y:S04]  /*6930*/  LDL.LU R56, [R1+0x120] ;  /* 0x0001200001387983 */ /* 0x002ea80000300800 */
[----:B------:R1:W-:Y:S04]  /*6940*/  STL [R1+0xb4], R60 ;  /* 0x0000b43c01007387 */ /* 0x0003e80000100800 */
[----:B-1----:R-:W2:Y:S01]  /*6950*/  LDL.LU R60, [R1+0x290] ;  /* 0x00029000013c7983 */ /* 0x002ea20000300800 */
[----:B------:R-:W-:Y:S01]  /*6960*/  IADD3 R52, P2, PT, R52, UR4, RZ ;  /* 0x0000000434347c10 */ /* 0x000fe2000ff5e0ff */
[----:B------:R-:W-:Y:S01]  /*6970*/  HMMA.16816.F32 R32, R36, R4, R32 ;  /* 0x000000042420723c */ /* 0x000fe20000001820 */
[----:B------:R-:W-:Y:S01]  /*6980*/  IADD3.X R53, PT, PT, R53, UR7, RZ, P3, !PT ;  /* 0x0000000735357c10 */ /* 0x000fe20009ffe4ff */
[----:B------:R-:W3:Y:S01]  /*6990*/  LDL.LU R4, [R1+0xec] ;  /* 0x0000ec0001047983 */ /* 0x000ee20000300800 */
[----:B------:R-:W-:-:S03]  /*69a0*/  IADD3 R54, P3, PT, R54, UR4, RZ ;  /* 0x0000000436367c10 */ /* 0x000fc6000ff7e0ff */
[----:B------:R-:W-:Y:S04]  /*69b0*/  STL [R1+0xf0], R52 ;  /* 0x0000f03401007387 */ /* 0x000fe80000100800 */
[----:B------:R-:W3:Y:S04]  /*69c0*/  LDL.LU R5, [R1+0x128] ;  /* 0x0001280001057983 */ /* 0x000ee80000300800 */
[----:B------:R-:W-:Y:S04]  /*69d0*/  STL [R1+0xbc], R53 ;  /* 0x0000bc3501007387 */ /* 0x000fe80000100800 */
[----:B------:R-:W-:Y:S01]  /*69e0*/  STL [R1+0xf8], R54 ;  /* 0x0000f83601007387 */ /* 0x000fe20000100800 */
[----:B----4-:R-:W-:-:S02]  /*69f0*/  IADD3.X R61, PT, PT, R61, UR7, RZ, P4, !PT ;  /* 0x000000073d3d7c10 */ /* 0x010fc4000a7fe4ff */
[----:B------:R-:W-:-:S03]  /*6a00*/  IADD3 R55, P4, PT, R55, UR4, RZ ;  /* 0x0000000437377c10 */ /* 0x000fc6000ff9e0ff */
[----:B------:R1:W-:Y:S04]  /*6a10*/  STL [R1+0xc4], R61 ;  /* 0x0000c43d01007387 */ /* 0x0003e80000100800 */
[----:B-1----:R-:W4:Y:S04]  /*6a20*/  LDL.LU R61, [R1+0x28c] ;  /* 0x00028c00013d7983 */ /* 0x002f280000300800 */
[----:B------:R-:W4:Y:S04]  /*6a30*/  LDL.LU R6, [R1+0x130] ;  /* 0x0001300001067983 */ /* 0x000f280000300800 */
[----:B------:R-:W4:Y:S04]  /*6a40*/  LDL.LU R7, [R1+0xfc] ;  /* 0x0000fc0001077983 */ /* 0x000f280000300800 */
[----:B------:R-:W4:Y:S04]  /*6a50*/  LDL.LU R8, [R1+0x138] ;  /* 0x0001380001087983 */ /* 0x000f280000300800 */
[----:B------:R-:W4:Y:S01]  /*6a60*/  LDL.LU R9, [R1+0x140] ;  /* 0x0001400001097983 */ /* 0x000f220000300800 */
[----:B--2---:R-:W-:-:S03]  /*6a70*/  IADD3.X R60, PT, PT, R60, UR7, RZ, P5, !PT ;  /* 0x000000073c3c7c10 */ /* 0x004fc6000affe4ff */
[----:B------:R-:W2:Y:S04]  /*6a80*/  LDL.LU R10, [R1+0x10c] ;  /* 0x00010c00010a7983 */ /* 0x000ea80000300800 */
[----:B------:R-:W2:Y:S04]  /*6a90*/  LDL.LU R11, [R1+0x148] ;  /* 0x00014800010b7983 */ /* 0x000ea80000300800 */
[----:B------:R-:W-:Y:S04]  /*6aa0*/  STL [R1+0x100], R55 ;  /* 0x0001003701007387 */ /* 0x000fe80000100800 */
[----:B------:R1:W-:Y:S04]  /*6ab0*/  STL [R1+0xcc], R60 ;  /* 0x0000cc3c01007387 */ /* 0x0003e80000100800 */
[----:B-1----:R-:W2:Y:S01]  /*6ac0*/  LDL.LU R60, [R1+0x288] ;  /* 0x00028800013c7983 */ /* 0x002ea20000300800 */
[----:B------:R-:W-:-:S02]  /*6ad0*/  IADD3.X R3, PT, PT, R3, UR7, RZ, P6, !PT ;  /* 0x0000000703037c10 */ /* 0x000fc4000b7fe4ff */
[----:B------:R-:W-:Y:S01]  /*6ae0*/  IADD3 R59, P5, PT, R59, UR4, RZ ;  /* 0x000000043b3b7c10 */ /* 0x000fe2000ffbe0ff */
[----:B------:R-:W2:Y:S01]  /*6af0*/  LDL.LU R48, [R1+0x150] ;  /* 0x0001500001307983 */ /* 0x000ea20000300800 */
[----:B---3--:R-:W-:-:S03]  /*6b00*/  IADD3 R58, P6, PT, R58, UR4, RZ ;  /* 0x000000043a3a7c10 */ /* 0x008fc6000ffde0ff */
[----:B------:R-:W3:Y:S04]  /*6b10*/  LDL.LU R49, [R1+0x11c] ;  /* 0x00011c0001317983 */ /* 0x000ee80000300800 */
[----:B------:R-:W3:Y:S04]  /*6b20*/  LDL.LU R50, [R1+0x158] ;  /* 0x0001580001327983 */ /* 0x000ee80000300800 */
[----:B------:R-:W3:Y:S04]  /*6b30*/  LDL.LU R51, [R1+0x160] ;  /* 0x0001600001337983 */ /* 0x000ee80000300800 */
[----:B------:R1:W-:Y:S04]  /*6b40*/  STL [R1+0xd4], R3 ;  /* 0x0000d40301007387 */ /* 0x0003e80000100800 */
[----:B------:R-:W-:Y:S04]  /*6b50*/  STL [R1+0x108], R59 ;  /* 0x0001083b01007387 */ /* 0x000fe80000100800 */
[----:B-1----:R-:W3:Y:S01]  /*6b60*/  LDL.LU R3, [R1+0x168] ;  /* 0x0001680001037983 */ /* 0x002ee20000300800 */
[----:B----4-:R-:W-:-:S05]  /*6b70*/  IADD3.X R61, PT, PT, R61, UR7, RZ, P0, !PT ;  /* 0x000000073d3d7c10 */ /* 0x010fca00087fe4ff */
[----:B------:R1:W-:Y:S04]  /*6b80*/  STL [R1+0xdc], R61 ;  /* 0x0000dc3d01007387 */ /* 0x0003e80000100800 */
[----:B-1----:R-:W4:Y:S04]  /*6b90*/  LDL.LU R61, [R1+0x284] ;  /* 0x00028400013d7983 */ /* 0x002f280000300800 */
[----:B------:R-:W-:Y:S04]  /*6ba0*/  STL [R1+0x110], R58 ;  /* 0x0001103a01007387 */ /* 0x000fe80000100800 */
[----:B------:R-:W3:Y:S04]  /*6bb0*/  LDL.LU R52, [R1+0x134] ;  /* 0x0001340001347983 */ /* 0x000ee80000300800 */
[----:B------:R-:W3:Y:S01]  /*6bc0*/  LDL.LU R53, [R1+0x170] ;  /* 0x0001700001357983 */ /* 0x000ee20000300800 */
[----:B--2---:R-:W-:-:S05]  /*6bd0*/  IADD3.X R60, PT, PT, R60, UR7, RZ, P1, !PT ;  /* 0x000000073c3c7c10 */ /* 0x004fca0008ffe4ff */
[----:B------:R1:W-:Y:S04]  /*6be0*/  STL [R1+0xe4], R60 ;  /* 0x0000e43c01007387 */ /* 0x0003e80000100800 */
[----:B-1----:R-:W2:Y:S01]  /*6bf0*/  LDL.LU R60, [R1+0x280] ;  /* 0x00028000013c7983 */ /* 0x002ea20000300800 */
[----:B------:R-:W-:Y:S02]  /*6c00*/  IADD3 R57, P0, PT, R57, UR4, RZ ;  /* 0x0000000439397c10 */ /* 0x000fe4000ff1e0ff */
[----:B------:R-:W-:-:S03]  /*6c10*/  IADD3 R56, P1, PT, R56, UR4, RZ ;  /* 0x0000000438387c10 */ /* 0x000fc6000ff3e0ff */
[----:B------:R1:W-:Y:S01]  /*6c20*/  STL [R1+0x118], R57 ;  /* 0x0001183901007387 */ /* 0x0003e20000100800 */
[----:B------:R-:W-:-:S03]  /*6c30*/  IADD3.X R4, PT, PT, R4, UR7, RZ, P2, !PT ;  /* 0x0000000704047c10 */ /* 0x000fc600097fe4ff */
[----:B------:R-:W3:Y:S04]  /*6c40*/  LDL.LU R54, [R1+0x144] ;  /* 0x0001440001367983 */ /* 0x000ee80000300800 */
[----:B------:R-:W3:Y:S01]  /*6c50*/  LDL.LU R55, [R1+0x14c] ;  /* 0x00014c0001377983 */ /* 0x000ee20000300800 */
[----:B------:R-:W-:-:S03]  /*6c60*/  IADD3 R5, P2, PT, R5, UR4, RZ ;  /* 0x0000000405057c10 */ /* 0x000fc6000ff5e0ff */
[----:B------:R-:W3:Y:S04]  /*6c70*/  LDL.LU R59, [R1+0x154] ;  /* 0x00015400013b7983 */ /* 0x000ee80000300800 */
[----:B------:R-:W3:Y:S04]  /*6c80*/  LDL.LU R58, [R1+0x15c] ;  /* 0x00015c00013a7983 */ /* 0x000ee80000300800 */
[----:B-1----:R-:W3:Y:S01]  /*6c90*/  LDL.LU R57, [R1+0x164] ;  /* 0x0001640001397983 */ /* 0x002ee20000300800 */
[----:B------:R-:W-:-:S03]  /*6ca0*/  IADD3.X R7, PT, PT, R7, UR7, RZ, P4, !PT ;  /* 0x0000000707077c10 */ /* 0x000fc6000a7fe4ff */
[----:B------:R1:W-:Y:S04]  /*6cb0*/  STL [R1+0x120], R56 ;  /* 0x0001203801007387 */ /* 0x0003e80000100800 */
[----:B-1----:R-:W3:Y:S01]  /*6cc0*/  LDL.LU R56, [R1+0x16c] ;  /* 0x00016c0001387983 */ /* 0x002ee20000300800 */
[----:B----4-:R-:W-:Y:S02]  /*6cd0*/  IADD3.X R61, PT, PT, R61, UR7, RZ, P3, !PT ;  /* 0x000000073d3d7c10 */ /* 0x010fe40009ffe4ff */
[----:B------:R-:W-:-:S03]  /*6ce0*/  IADD3 R6, P3, PT, R6, UR4, RZ ;  /* 0x0000000406067c10 */ /* 0x000fc6000ff7e0ff */
[----:B------:R1:W-:Y:S04]  /*6cf0*/  STL [R1+0xf4], R61 ;  /* 0x0000f43d01007387 */ /* 0x0003e80000100800 */
[----:B------:R-:W-:Y:S04]  /*6d00*/  STL [R1+0xec], R4 ;  /* 0x0000ec0401007387 */ /* 0x000fe80000100800 */
[----:B-1----:R-:W4:Y:S04]  /*6d10*/  LDL.LU R61, [R1+0x27c] ;  /* 0x00027c00013d7983 */ /* 0x002f280000300800 */
[----:B------:R-:W-:Y:S04]  /*6d20*/  STL [R1+0x128], R5 ;  /* 0x0001280501007387 */ /* 0x000fe80000100800 */
[----:B------:R-:W-:Y:S01]  /*6d30*/  STL [R1+0x130], R6 ;  /* 0x0001300601007387 */ /* 0x000fe20000100800 */
[----:B--2---:R-:W-:-:S05]  /*6d40*/  IADD3.X R60, PT, PT, R60, UR7, RZ, P5, !PT ;  /* 0x000000073c3c7c10 */ /* 0x004fca000affe4ff */
[----:B------:R1:W-:Y:S04]  /*6d50*/  STL [R1+0x104], R60 ;  /* 0x0001043c01007387 */ /* 0x0003e80000100800 */
[----:B------:R-:W-:Y:S04]  /*6d60*/  STL [R1+0xfc], R7 ;  /* 0x0000fc0701007387 */ /* 0x000fe80000100800 */
[----:B-1----:R-:W2:Y:S01]  /*6d70*/  LDL.LU R60, [R1+0x278] ;  /* 0x00027800013c7983 */ /* 0x002ea20000300800 */
[----:B------:R-:W-:Y:S02]  /*6d80*/  IADD3 R8, P4, PT, R8, UR4, RZ ;  /* 0x0000000408087c10 */ /* 0x000fe4000ff9e0ff */
[----:B------:R-:W-:-:S02]  /*6d90*/  IADD3 R9, P5, PT, R9, UR4, RZ ;  /* 0x0000000409097c10 */ /* 0x000fc4000ffbe0ff */
[----:B------:R-:W-:Y:S01]  /*6da0*/  IADD3.X R10, PT, PT, R10, UR7, RZ, P6, !PT ;  /* 0x000000070a0a7c10 */ /* 0x000fe2000b7fe4ff */
[----:B------:R-:W-:Y:S01]  /*6db0*/  STL [R1+0x138], R8 ;  /* 0x0001380801007387 */ /* 0x000fe20000100800 */
[----:B------:R-:W-:-:S03]  /*6dc0*/  IADD3 R11, P6, PT, R11, UR4, RZ ;  /* 0x000000040b0b7c10 */ /* 0x000fc6000ffde0ff */
[----:B------:R-:W-:Y:S01]  /*6dd0*/  STL [R1+0x140], R9 ;  /* 0x0001400901007387 */ /* 0x000fe20000100800 */
[----:B---3--:R-:W-:Y:S02]  /*6de0*/  IADD3.X R49, PT, PT, R49, UR7, RZ, P1, !PT ;  /* 0x0000000731317c10 */ /* 0x008fe40008ffe4ff */
[----:B----4-:R-:W-:Y:S02]  /*6df0*/  IADD3.X R61, PT, PT, R61, UR7, RZ, P0, !PT ;  /* 0x000000073d3d7c10 */ /* 0x010fe400087fe4ff */
[----:B------:R-:W-:-:S03]  /*6e00*/  IADD3 R48, P0, PT, R48, UR4, RZ ;  /* 0x0000000430307c10 */ /* 0x000fc6000ff1e0ff */
[----:B------:R1:W-:Y:S04]  /*6e10*/  STL [R1+0x114], R61 ;  /* 0x0001143d01007387 */ /* 0x0003e80000100800 */
[----:B------:R-:W-:Y:S04]  /*6e20*/  STL [R1+0x10c], R10 ;  /* 0x00010c0a01007387 */ /* 0x000fe80000100800 */
[----:B-1----:R-:W3:Y:S04]  /*6e30*/  LDL.LU R61, [R1+0x274] ;  /* 0x00027400013d7983 */ /* 0x002ee80000300800 */
        /* <DEDUP_REMOVED lines=10> */
[----:B---3--:R-:W-:Y:S02]  /*6ee0*/  IADD3.X R61, PT, PT, R61, UR7, RZ, P3, !PT ;  /* 0x000000073d3d7c10 */ /* 0x008fe40009ffe4ff */
[----:B------:R-:W-:-:S03]  /*6ef0*/  IADD3 R3, P3, PT, R3, UR4, RZ ;  /* 0x0000000403037c10 */ /* 0x000fc6000ff7e0ff */
[----:B------:R1:W-:Y:S04]  /*6f00*/  STL [R1+0x12c], R61 ;  /* 0x00012c3d01007387 */ /* 0x0003e80000100800 */
[----:B-1----:R-:W3:Y:S04]  /*6f10*/  LDL.LU R61, [R1+0x26c] ;  /* 0x00026c00013d7983 */ /* 0x002ee80000300800 */
[----:B------:R-:W-:Y:S04]  /*6f20*/  STL [R1+0x160], R51 ;  /* 0x0001603301007387 */ /* 0x000fe80000100800 */
[----:B------:R1:W-:Y:S01]  /*6f30*/  STL [R1+0x168], R3 ;  /* 0x0001680301007387 */ /* 0x0003e20000100800 */
[----:B--2---:R-:W-:Y:S01]  /*6f40*/  IADD3.X R60, PT, PT, R60, UR7, RZ, P5, !PT ;  /* 0x000000073c3c7c10 */ /* 0x004fe2000affe4ff */
[----:B-1----:R-:W1:Y:S04]  /*6f50*/  LDC R3, c[0x0][0x3a8] ;  /* 0x0000ea00ff037b82 */ /* 0x002e680000000800 */
[----:B------:R2:W-:Y:S04]  /*6f60*/  STL [R1+0x13c], R60 ;  /* 0x00013c3c01007387 */ /* 0x0005e80000100800 */
[----:B------:R0:W-:Y:S04]  /*6f70*/  STL [R1+0x134], R52 ;  /* 0x0001343401007387 */ /* 0x0001e80000100800 */
[----:B--2---:R-:W2:Y:S01]  /*6f80*/  LDL.LU R60, [R1+0x268] ;  /* 0x00026800013c7983 */ /* 0x004ea20000300800 */
[----:B------:R-:W-:-:S02]  /*6f90*/  IADD3 R53, P4, PT, R53, UR4, RZ ;  /* 0x0000000435357c10 */ /* 0x000fc4000ff9e0ff */
[----:B------:R-:W-:Y:S02]  /*6fa0*/  IADD3.X R54, PT, PT, R54, UR7, RZ, P6, !PT ;  /* 0x0000000736367c10 */ /* 0x000fe4000b7fe4ff */
[----:B------:R-:W-:Y:S02]  /*6fb0*/  IADD3.X R55, PT, PT, R55, UR7, RZ, P0, !PT ;  /* 0x0000000737377c10 */ /* 0x000fe400087fe4ff */
[----:B------:R-:W-:Y:S01]  /*6fc0*/  IADD3.X R59, PT, PT, R59, UR7, RZ, P1, !PT ;  /* 0x000000073b3b7c10 */ /* 0x000fe20008ffe4ff */
[----:B------:R0:W-:Y:S01]  /*6fd0*/  STL [R1+0x170], R53 ;  /* 0x0001703501007387 */ /* 0x0001e20000100800 */
[----:B------:R-:W-:Y:S02]  /*6fe0*/  IADD3.X R58, PT, PT, R58, UR7, RZ, P2, !PT ;  /* 0x000000073a3a7c10 */ /* 0x000fe400097fe4ff */
[----:B------:R-:W-:Y:S01]  /*6ff0*/  IADD3.X R56, PT, PT, R56, UR7, RZ, P4, !PT ;  /* 0x0000000738387c10 */ /* 0x000fe2000a7fe4ff */
[----:B------:R0:W-:Y:S01]  /*7000*/  STL [R1+0x144], R54 ;  /* 0x0001443601007387 */ /* 0x0001e20000100800 */
[----:B------:R-:W-:-:S03]  /*7010*/  IADD3.X R57, PT, PT, R57, UR7, RZ, P3, !PT ;  /* 0x0000000739397c10 */ /* 0x000fc60009ffe4ff */
[----:B------:R0:W-:Y:S04]  /*7020*/  STL [R1+0x14c], R55 ;  /* 0x00014c3701007387 */ /* 0x0001e80000100800 */
[----:B------:R0:W-:Y:S04]  /*7030*/  STL [R1+0x154], R59 ;  /* 0x0001543b01007387 */ /* 0x0001e80000100800 */
[----:B------:R0:W-:Y:S04]  /*7040*/  STL [R1+0x15c], R58 ;  /* 0x00015c3a01007387 */ /* 0x0001e80000100800 */
[----:B------:R0:W-:Y:S04]  /*7050*/  STL [R1+0x16c], R56 ;  /* 0x00016c3801007387 */ /* 0x0001e80000100800 */
[----:B------:R0:W-:Y:S01]  /*7060*/  STL [R1+0x164], R57 ;  /* 0x0001643901007387 */ /* 0x0001e20000100800 */
[----:B------:R-:W-:Y:S01]  /*7070*/  UIADD3 UR6, UPT, UPT, UR6, -0x1, URZ ;  /* 0xffffffff06067890 */ /* 0x000fe2000fffe0ff */
[----:B-1----:R-:W-:-:S03]  /*7080*/  IMAD.SHL.U32 R3, R3, 0x40, RZ ;  /* 0x0000004003037824 */ /* 0x002fc600078e00ff */
[----:B------:R-:W-:Y:S02]  /*7090*/  UISETP.NE.U32.AND UP0, UPT, UR6, URZ, UPT ;  /* 0x000000ff0600728c */ /* 0x000fe4000bf05070 */
[----:B------:R-:W-:Y:S01]  /*70a0*/  UIADD3 UR9, UPT, UPT, UR9, -0x40, URZ ;  /* 0xffffffc009097890 */ /* 0x000fe2000fffe0ff */
[----:B---3--:R-:W-:-:S04]  /*70b0*/  IADD3 R61, P5, PT, R3, R61, RZ ;  /* 0x0000003d033d7210 */ /* 0x008fc80007fbe0ff */
[----:B--2---:R-:W-:Y:S02]  /*70c0*/  LEA.HI.X.SX32 R60, R3, R60, 0x1, P5 ;  /* 0x0000003c033c7211 */ /* 0x004fe400028f0eff */
[----:B0-----:R-:W-:Y:S07]  /*70d0*/  BRA.U UP0, `(.L_x_2) ;  /* 0xffffffc500a47547 */ /* 0x001fee000b83ffff */
.L_x_1:
[----:B------:R-:W2:Y:S01]  /*70e0*/  LDL.LU R10, [R1+0x230] ;  /* 0x00023000010a7983 */ /* 0x000ea20000300800 */
[----:B------:R-:W-:Y:S02]  /*70f0*/  F2FP.SATFINITE.E4M3.F32.PACK_AB_MERGE_C R40, R41, R40, RZ ;  /* 0x000000282928723e */ /* 0x000fe400048070ff */
[----:B------:R-:W-:Y:S01]  /*7100*/  F2FP.SATFINITE.E4M3.F32.PACK_AB_MERGE_C R44, R45, R44, RZ ;  /* 0x0000002c2d2c723e */ /* 0x000fe200048070ff */
[----:B------:R-:W3:Y:S01]  /*7110*/  LDL.LU R36, [R1+0x23c] ;  /* 0x00023c0001247983 */ /* 0x000ee20000300800 */
[----:B------:R-:W-:Y:S02]  /*7120*/  F2FP.SATFINITE.E4M3.F32.PACK_AB_MERGE_C R12, R13, R12, RZ ;  /* 0x0000000c0d0c723e */ /* 0x000fe400048070ff */
[----:B------:R-:W-:Y:S01]  /*7130*/  F2FP.SATFINITE.E4M3.F32.PACK_AB_MERGE_C R20, R21, R20, RZ ;  /* 0x000000141514723e */ /* 0x000fe200048070ff */
[----:B-----5:R-:W0:Y:S01]  /*7140*/  S2R R0, SR_TID.X ;  /* 0x0000000000007919 */ /* 0x020e220000002100 */
[----:B------:R-:W-:Y:S02]  /*7150*/  LOP3.LUT R40, R40, 0xffff, RZ, 0xc0, !PT ;  /* 0x0000ffff28287812 */ /* 0x000fe400078ec0ff */
[----:B------:R-:W-:Y:S01]  /*7160*/  F2FP.SATFINITE.E4M3.F32.PACK_AB_MERGE_C R26, R27, R26, RZ ;  /* 0x0000001a1b1a723e */ /* 0x000fe200048070ff */
[----:B------:R-:W4:Y:S01]  /*7170*/  LDL.LU R21, [R1+0x22c] ;  /* 0x00022c0001157983 */ /* 0x000f220000300800 */
[----:B------:R-:W-:-:S02]  /*7180*/  LOP3.LUT R3, R44, 0xffff, RZ, 0xc0, !PT ;  /* 0x0000ffff2c037812 */ /* 0x000fc400078ec0ff */
[----:B------:R-:W-:Y:S02]  /*7190*/  F2FP.SATFINITE.E4M3.F32.PACK_AB_MERGE_C R28, R29, R28, RZ ;  /* 0x0000001c1d1c723e */ /* 0x000fe400048070ff */
[----:B------:R-:W-:Y:S01]  /*71a0*/  F2FP.SATFINITE.E4M3.F32.PACK_AB_MERGE_C R24, R25, R24, RZ ;  /* 0x000000181918723e */ /* 0x000fe200048070ff */
[----:B------:R-:W4:Y:S01]  /*71b0*/  LDL.LU R29, [R1+0x1dc] ;  /* 0x0001dc00011d7983 */ /* 0x000f220000300800 */
[----:B------:R-:W-:Y:S02]  /*71c0*/  LOP3.LUT R12, R12, 0xffff, RZ, 0xc0, !PT ;  /* 0x0000ffff0c0c7812 */ /* 0x000fe400078ec0ff */
[----:B------:R-:W-:Y:S02]  /*71d0*/  F2FP.SATFINITE.E4M3.F32.PACK_AB_MERGE_C R22, R23, R22, RZ ;  /* 0x000000161716723e */ /* 0x000fe400048070ff */
[----:B------:R-:W-:Y:S01]  /*71e0*/  F2FP.SATFINITE.E4M3.F32.PACK_AB_MERGE_C R30, R31, R30, RZ ;  /* 0x0000001e1f1e723e */ /* 0x000fe200048070ff */
[----:B------:R-:W1:Y:S01]  /*71f0*/  S2UR UR5, SR_CgaCtaId ;  /* 0x00000000000579c3 */ /* 0x000e620000008800 */
[----:B------:R-:W-:-:S02]  /*7200*/  PRMT R4, R12, 0x3340, R1 ;  /* 0x000033400c047816 */ /* 0x000fc40000000001 */
[----:B------:R-:W-:Y:S02]  /*7210*/  F2FP.SATFINITE.E4M3.F32.PACK_AB_MERGE_C R42, R43, R42, RZ ;  /* 0x0000002a2b2a723e */ /* 0x000fe400048070ff */
[----:B------:R-:W-:Y:S02]  /*7220*/  F2FP.SATFINITE.E4M3.F32.PACK_AB_MERGE_C R46, R47, R46, RZ ;  /* 0x0000002e2f2e723e */ /* 0x000fe400048070ff */
[----:B------:R-:W-:Y:S02]  /*7230*/  F2FP.SATFINITE.E4M3.F32.PACK_AB_MERGE_C R14, R15, R14, RZ ;  /* 0x0000000e0f0e723e */ /* 0x000fe400048070ff */
[----:B------:R-:W-:Y:S01]  /*7240*/  F2FP.SATFINITE.E4M3.F32.PACK_AB_MERGE_C R16, R17, R16, RZ ;  /* 0x000000101110723e */ /* 0x000fe200048070ff */
[----:B------:R-:W-:Y:S01]  /*7250*/  UMOV UR4, 0x400 ;  /* 0x0000040000047882 */ /* 0x000fe20000000000 */
[----:B------:R-:W-:Y:S01]  /*7260*/  PRMT R11, R40, 0x3340, R3 ;  /* 0x00003340280b7816 */ /* 0x000fe20000000003 */
[----:B------:R-:W4:Y:S01]  /*7270*/  LDCU.128 UR12, c[0x0][0x390] ;  /* 0x00007200ff0c77ac */ /* 0x000f220008000c00 */
[----:B------:R-:W-:-:S02]  /*7280*/  LOP3.LUT R5, R24, 0xffff, RZ, 0xc0, !PT ;  /* 0x0000ffff18057812 */ /* 0x000fc400078ec0ff */
[----:B------:R-:W-:Y:S01]  /*7290*/  PRMT R4, R11, 0x5410, R4 ;  /* 0x000054100b047816 */ /* 0x000fe20000000004 */
[----:B0-----:R-:W-:Y:S01]  /*72a0*/  IMAD.SHL.U32 R7, R0, 0x200, RZ ;  /* 0x0000020000077824 */ /* 0x001fe200078e00ff */
[----:B------:R-:W-:Y:S01]  /*72b0*/  LOP3.LUT R11, R26, 0xffff, RZ, 0xc0, !PT ;  /* 0x0000ffff1a0b7812 */ /* 0x000fe200078ec0ff */
[----:B------:R-:W-:Y:S01]  /*72c0*/  IMAD.SHL.U32 R8, R0, 0x4, RZ ;  /* 0x0000000400087824 */ /* 0x000fe200078e00ff */
[----:B------:R-:W4:Y:S01]  /*72d0*/  LDL.LU R26, [R1+0x264] ;  /* 0x00026400011a7983 */ /* 0x000f220000300800 */
[----:B------:R-:W-:Y:S01]  /*72e0*/  LOP3.LUT R22, R22, 0xffff, RZ, 0xc0, !PT ;  /* 0x0000ffff16167812 */ /* 0x000fe200078ec0ff */
[----:B------:R-:W-:Y:S01]  /*72f0*/  IMAD.SHL.U32 R6, R0, 0x20, RZ ;  /* 0x0000002000067824 */ /* 0x000fe200078e00ff */
[----:B------:R-:W-:Y:S01]  /*7300*/  LOP3.LUT R30, R30, 0xffff, RZ, 0xc0, !PT ;  /* 0x0000ffff1e1e7812 */ /* 0x000fe200078ec0ff */
[----:B------:R-:W4:Y:S01]  /*7310*/  LDL.LU R23, [R1+0x260] ;  /* 0x0002600001177983 */ /* 0x000f220000300800 */
[----:B------:R-:W-:Y:S02]  /*7320*/  LOP3.LUT R7, R7, 0x31fc, R8, 0xc8, !PT ;  /* 0x000031fc07077812 */ /* 0x000fe400078ec808 */
[----:B------:R-:W-:Y:S01]  /*7330*/  PRMT R8, R30, 0x3340, R1 ;  /* 0x000033401e087816 */ /* 0x000fe20000000001 */
[----:B------:R-:W4:Y:S01]  /*7340*/  LDL.LU R24, [R1+0x228] ;  /* 0x0002280001187983 */ /* 0x000f220000300800 */
[----:B------:R-:W-:-:S02]  /*7350*/  PRMT R13, R22, 0x3340, R11 ;  /* 0x00003340160d7816 */ /* 0x000fc4000000000b */
[----:B------:R-:W-:Y:S02]  /*7360*/  LOP3.LUT R20, R20, 0xffff, RZ, 0xc0, !PT ;  /* 0x0000ffff14147812 */ /* 0x000fe400078ec0ff */
[----:B------:R-:W-:Y:S02]  /*7370*/  LOP3.LUT R28, R28, 0xffff, RZ, 0xc0, !PT ;  /* 0x0000ffff1c1c7812 */ /* 0x000fe400078ec0ff */
[----:B------:R-:W-:Y:S02]  /*7380*/  LOP3.LUT R42, R42, 0xffff, RZ, 0xc0, !PT ;  /* 0x0000ffff2a2a7812 */ /* 0x000fe400078ec0ff */
[----:B------:R-:W-:Y:S02]  /*7390*/  LOP3.LUT R14, R14, 0xffff, RZ, 0xc0, !PT ;  /* 0x0000ffff0e0e7812 */ /* 0x000fe400078ec0ff */
[----:B------:R-:W-:Y:S02]  /*73a0*/  SHF.R.U32.HI R17, RZ, 0x8, R3 ;  /* 0x00000008ff117819 */ /* 0x000fe40000011603 */
[----:B------:R-:W-:Y:S01]  /*73b0*/  SHF.R.U32.HI R12, RZ, 0x8, R12 ;  /* 0x00000008ff0c7819 */ /* 0x000fe2000001160c */
[----:B-1----:R-:W-:Y:S01]  /*73c0*/  ULEA UR4, UR5, UR4, 0x18 ;  /* 0x0000000405047291 */ /* 0x002fe2000f8ec0ff */
[----:B------:R-:W-:Y:S01]  /*73d0*/  PRMT R13, R13, 0x5410, R8 ;  /* 0x000054100d0d7816 */ /* 0x000fe20000000008 */
[----:B------:R-:W0:Y:S01]  /*73e0*/  LDCU UR5, c[0x0][0x3b4] ;  /* 0x00007680ff0577ac */ /* 0x000e220008000800 */
[----:B------:R-:W-:Y:S01]  /*73f0*/  PRMT R2, R28, 0x3340, R1 ;  /* 0x000033401c027816 */ /* 0x000fe20000000001 */
[----:B------:R-:W4:Y:S01]  /*7400*/  LDL.LU R25, [R1+0x224] ;  /* 0x0002240001197983 */ /* 0x000f220000300800 */
[----:B------:R-:W-:-:S02]  /*7410*/  PRMT R9, R20, 0x3340, R5 ;  /* 0x0000334014097816 */ /* 0x000fc40000000005 */
[----:B------:R-:W-:Y:S01]  /*7420*/  SHF.R.U32.HI R28, RZ, 0x8, R28 ;  /* 0x00000008ff1c7819 */ /* 0x000fe2000001161c */
[----:B------:R-:W4:Y:S01]  /*7430*/  LDL.LU R27, [R1+0x220] ;  /* 0x00022000011b7983 */ /* 0x000f220000300800 */
[----:B------:R-:W-:Y:S02]  /*7440*/  PRMT R2, R9, 0x5410, R2 ;  /* 0x0000541009027816 */ /* 0x000fe40000000002 */
[----:B------:R-:W-:Y:S02]  /*7450*/  LOP3.LUT R9, R46, 0xffff, RZ, 0xc0, !PT ;  /* 0x0000ffff2e097812 */ /* 0x000fe400078ec0ff */
[----:B------:R-:W-:Y:S02]  /*7460*/  SHF.R.U32.HI R20, RZ, 0x8, R20 ;  /* 0x00000008ff147819 */ /* 0x000fe40000011614 */
[----:B------:R-:W-:Y:S02]  /*7470*/  PRMT R15, R42, 0x3340, R9 ;  /* 0x000033402a0f7816 */ /* 0x000fe40000000009 */
[----:B------:R-:W-:-:S02]  /*7480*/  SHF.R.U32.HI R5, RZ, 0x8, R5 ;  /* 0x00000008ff057819 */ /* 0x000fc40000011605 */
[----:B------:R-:W-:Y:S02]  /*7490*/  SHF.R.U32.HI R40, RZ, 0x8, R40 ;  /* 0x00000008ff287819 */ /* 0x000fe40000011628 */
[----:B------:R-:W-:Y:S02]  /*74a0*/  SHF.R.U32.HI R9, RZ, 0x8, R9 ;  /* 0x00000008ff097819 */ /* 0x000fe40000011609 */
[----:B------:R-:W-:Y:S02]  /*74b0*/  SHF.R.U32.HI R42, RZ, 0x8, R42 ;  /* 0x00000008ff2a7819 */ /* 0x000fe4000001162a */
[----:B------:R-:W-:Y:S02]  /*74c0*/  LOP3.LUT R5, R5, 0xffff, RZ, 0xc0, !PT ;  /* 0x0000ffff05057812 */ /* 0x000fe400078ec0ff */
[----:B------:R-:W-:Y:S02]  /*74d0*/  LOP3.LUT R20, R20, 0xffff, RZ, 0xc0, !PT ;  /* 0x0000ffff14147812 */ /* 0x000fe400078ec0ff */
[----:B------:R-:W-:-:S02]  /*74e0*/  LOP3.LUT R28, R28, 0xffff, RZ, 0xc0, !PT ;  /* 0x0000ffff1c1c7812 */ /* 0x000fc400078ec0ff */
[----:B------:R-:W-:Y:S02]  /*74f0*/  SHF.R.U32.HI R22, RZ, 0x8, R22 ;  /* 0x00000008ff167819 */ /* 0x000fe40000011616 */
[----:B------:R-:W-:Y:S02]  /*7500*/  SHF.R.U32.HI R11, RZ, 0x8, R11 ;  /* 0x00000008ff0b7819 */ /* 0x000fe4000001160b */
[----:B------:R-:W-:Y:S02]  /*7510*/  SHF.R.U32.HI R30, RZ, 0x8, R30 ;  /* 0x00000008ff1e7819 */ /* 0x000fe4000001161e */
[----:B------:R-:W-:Y:S02]  /*7520*/  LOP3.LUT R12, R12, 0xffff, RZ, 0xc0, !PT ;  /* 0x0000ffff0c0c7812 */ /* 0x000fe400078ec0ff */
[----:B------:R-:W-:Y:S02]  /*7530*/  PRMT R5, R20, 0x3340, R5 ;  /* 0x0000334014057816 */ /* 0x000fe40000000005 */
[----:B------:R-:W-:Y:S01]  /*7540*/  PRMT R28, R28, 0x3340, R1 ;  /* 0x000033401c1c7816 */ /* 0x000fe20000000001 */
[----:B------:R-:W4:Y:S01]  /*7550*/  LDL.LU R20, [R1+0x21c] ;  /* 0x00021c0001147983 */ /* 0x000f220000300800 */
[----:B------:R-:W-:-:S02]  /*7560*/  LOP3.LUT R11, R11, 0xffff, RZ, 0xc0, !PT ;  /* 0x0000ffff0b0b7812 */ /* 0x000fc400078ec0ff */
[----:B------:R-:W-:Y:S02]  /*7570*/  LOP3.LUT R22, R22, 0xffff, RZ, 0xc0, !PT ;  /* 0x0000ffff16167812 */ /* 0x000fe400078ec0ff */
[----:B------:R-:W-:Y:S02]  /*7580*/  LOP3.LUT R30, R30, 0xffff, RZ, 0xc0, !PT ;  /* 0x0000ffff1e1e7812 */ /* 0x000fe400078ec0ff */
[----:B------:R-:W-:Y:S02]  /*7590*/  F2FP.SATFINITE.E4M3.F32.PACK_AB_MERGE_C R32, R33, R32, RZ ;  /* 0x000000202120723e */ /* 0x000fe400048070ff */
[----:B------:R-:W-:Y:S02]  /*75a0*/  F2FP.SATFINITE.E4M3.F32.PACK_AB_MERGE_C R18, R19, R18, RZ ;  /* 0x000000121312723e */ /* 0x000fe400048070ff */
[----:B------:R-:W-:Y:S02]  /*75b0*/  PRMT R11, R22, 0x3340, R11 ;  /* 0x00003340160b7816 */ /* 0x000fe4000000000b */
[----:B------:R-:W-:-:S02]  /*75c0*/  PRMT R30, R30, 0x3340, R1 ;  /* 0x000033401e1e7816 */ /* 0x000fc40000000001 */
[----:B------:R-:W-:Y:S02]  /*75d0*/  PRMT R28, R5, 0x5410, R28 ;  /* 0x00005410051c7816 */ /* 0x000fe4000000001c */
[----:B------:R-:W-:Y:S02]  /*75e0*/  LOP3.LUT R5, R32, 0xffff, RZ, 0xc0, !PT ;  /* 0x0000ffff20057812 */ /* 0x000fe400078ec0ff */
[----:B------:R-:W-:Y:S02]  /*75f0*/  LOP3.LUT R18, R18, 0xffff, RZ, 0xc0, !PT ;  /* 0x0000ffff12127812 */ /* 0x000fe400078ec0ff */
[----:B------:R-:W-:Y:S02]  /*7600*/  PRMT R19, R11, 0x5410, R30 ;  /* 0x000054100b137816 */ /* 0x000fe4000000001e */
[--C-:B------:R-:W-:Y:S02]  /*7610*/  PRMT R11, R2, 0x4210, R5.reuse ;  /* 0x00004210020b7816 */ /* 0x100fe40000000005 */
[----:B------:R-:W-:-:S02]  /*7620*/  PRMT R5, R28, 0x5210, R5 ;  /* 0x000052101c057816 */ /* 0x000fc40000000005 */
[----:B------:R-:W-:Y:S02]  /*7630*/  F2FP.SATFINITE.E4M3.F32.PACK_AB_MERGE_C R34, R35, R34, RZ ;  /* 0x000000222322723e */ /* 0x000fe400048070ff */
[----:B--2---:R-:W-:Y:S02]  /*7640*/  LOP3.LUT R6, R10, 0x60, R6, 0xf8, !PT ;  /* 0x000000600a067812 */ /* 0x004fe400078ef806 */
[----:B------:R-:W-:Y:S02]  /*7650*/  PRMT R10, R14, 0x3340, R1 ;  /* 0x000033400e0a7816 */ /* 0x000fe40000000001 */
[----:B---3--:R-:W-:Y:S02]  /*7660*/  LOP3.LUT R8, R7, 0x60, R36, 0x78, !PT ;  /* 0x0000006007087812 */ /* 0x008fe400078e7824 */
[----:B------:R-:W-:Y:S02]  /*7670*/  SHF.R.S32.HI R7, RZ, 0x8, R0 ;  /* 0x00000008ff077819 */ /* 0x000fe40000011400 */
[----:B------:R-:W-:-:S02]  /*7680*/  SHF.R.U32.HI R14, RZ, 0x8, R14 ;  /* 0x00000008ff0e7819 */ /* 0x000fc4000001160e */
[----:B------:R-:W-:Y:S02]  /*7690*/  SGXT R7, R7, 0x1 ;  /* 0x000000010707781a */ /* 0x000fe40000000200 */
[----:B------:R-:W-:Y:S02]  /*76a0*/  PRMT R3, R15, 0x5410, R10 ;  /* 0x000054100f037816 */ /* 0x000fe4000000000a */
[----:B------:R-:W-:Y:S02]  /*76b0*/  LOP3.LUT R7, R7, 0x2040, RZ, 0xc0, !PT ;  /* 0x0000204007077812 */ /* 0x000fe400078ec0ff */
[----:B------:R-:W-:Y:S02]  /*76c0*/  LOP3.LUT R10, R17, 0xffff, RZ, 0xc0, !PT ;  /* 0x0000ffff110a7812 */ /* 0x000fe400078ec0ff */
[----:B------:R-:W-:Y:S02]  /*76d0*/  LOP3.LUT R7, R7, 0x1c, R0, 0xf8, !PT ;  /* 0x0000001c07077812 */ /* 0x000fe400078ef800 */
[----:B------:R-:W-:-:S02]  /*76e0*/  LOP3.LUT R15, R40, 0xffff, RZ, 0xc0, !PT ;  /* 0x0000ffff280f7812 */ /* 0x000fc400078ec0ff */
[----:B------:R-:W-:Y:S02]  /*76f0*/  LOP3.LUT R0, R9, 0xffff, RZ, 0xc0, !PT ;  /* 0x0000ffff09007812 */ /* 0x000fe400078ec0ff */
[----:B------:R-:W-:Y:S02]  /*7700*/  LOP3.LUT R9, R42, 0xffff, RZ, 0xc0, !PT ;  /* 0x0000ffff2a097812 */ /* 0x000fe400078ec0ff */
[----:B------:R-:W-:Y:S02]  /*7710*/  LOP3.LUT R14, R14, 0xffff, RZ, 0xc0, !PT ;  /* 0x0000ffff0e0e7812 */ /* 0x000fe400078ec0ff */
[----:B------:R-:W-:Y:S02]  /*7720*/  PRMT R10, R15, 0x3340, R10 ;  /* 0x000033400f0a7816 */ /* 0x000fe4000000000a */
[----:B------:R-:W-:Y:S01]  /*7730*/  PRMT R15, R12, 0x3340, R1 ;  /* 0x000033400c0f7816 */ /* 0x000fe20000000001 */
[----:B------:R-:W-:Y:S01]  /*7740*/  BAR.SYNC.DEFER_BLOCKING 0x0 ;  /* 0x0000000000007b1d */ /* 0x000fe20000010000 */
[----:B------:R-:W-:-:S02]  /*7750*/  PRMT R0, R9, 0x3340, R0 ;  /* 0x0000334009007816 */ /* 0x000fc40000000000 */
[----:B------:R-:W-:Y:S02]  /*7760*/  PRMT R9, R14, 0x3340, R1 ;  /* 0x000033400e097816 */ /* 0x000fe40000000001 */
[----:B------:R-:W-:Y:S02]  /*7770*/  LOP3.LUT R6, R7, R6, RZ, 0x3c, !PT ;  /* 0x0000000607067212 */ /* 0x000fe400078e3cff */
[----:B------:R-:W-:Y:S02]  /*7780*/  LOP3.LUT R7, R16, 0xffff, RZ, 0xc0, !PT ;  /* 0x0000ffff10077812 */ /* 0x000fe400078ec0ff */
[----:B------:R-:W-:Y:S02]  /*7790*/  PRMT R10, R10, 0x5410, R15 ;  /* 0x000054100a0a7816 */ /* 0x000fe4000000000f */
[----:B------:R-:W-:Y:S02]  /*77a0*/  PRMT R15, R0, 0x5410, R9 ;  /* 0x00005410000f7816 */ /* 0x000fe40000000009 */
[--C-:B------:R-:W-:Y:S01]  /*77b0*/  PRMT R9, R4, 0x4210, R7.reuse ;  /* 0x0000421004097816 */ /* 0x100fe20000000007 */
[----:B------:R-:W1:Y:S01]  /*77c0*/  LDC R0, c[0x0][0x3b8] ;  /* 0x0000ee00ff007b82 */ /* 0x000e620000000800 */
[----:B------:R-:W-:-:S02]  /*77d0*/  PRMT R7, R10, 0x5210, R7 ;  /* 0x000052100a077816 */ /* 0x000fc40000000007 */
[----:B------:R-:W-:Y:S02]  /*77e0*/  PRMT R15, R15, 0x5210, R18 ;  /* 0x000052100f0f7816 */ /* 0x000fe40000000012 */
[----:B------:R-:W-:Y:S01]  /*77f0*/  LOP3.LUT R2, R6, 0x20, RZ, 0x3c, !PT ;  /* 0x0000002006027812 */ /* 0x000fe200078e3cff */
[----:B------:R-:W-:Y:S04]  /*7800*/  STS [R6+UR4], R9 ;  /* 0x0000000906007988 */ /* 0x000fe80008000804 */
[----:B------:R-:W-:Y:S04]  /*7810*/  STS [R6+UR4+0x80], R11 ;  /* 0x0000800b06007988 */ /* 0x000fe80008000804 */
[----:B------:R-:W-:Y:S04]  /*7820*/  STS [R6+UR4+0x100], R7 ;  /* 0x0001000706007988 */ /* 0x000fe80008000804 */
[----:B------:R-:W-:Y:S04]  /*7830*/  STS [R6+UR4+0x180], R5 ;  /* 0x0001800506007988 */ /* 0x000fe80008000804 */
[----:B------:R0:W-:Y:S01]  /*7840*/  STS [R2+UR4+0x1100], R15 ;  /* 0x0011000f02007988 */ /* 0x0001e20008000804 */
[C---:B----4-:R-:W-:Y:S01]  /*7850*/  ISETP.GE.AND P0, PT, R21.reuse, UR14, PT ;  /* 0x0000000e15007c0c */ /* 0x050fe2000bf06270 */
[----:B0-----:R-:W-:-:S05]  /*7860*/  IMAD R15, R21, UR5, RZ ;  /* 0x00000005150f7c24 */ /* 0x001fca000f8e02ff */
[----:B------:R-:W-:-:S04]  /*7870*/  IADD3 R14, P2, PT, R15, UR12, RZ ;  /* 0x0000000c0f0e7c10 */ /* 0x000fc8000ff5e0ff */
[----:B------:R-:W-:Y:S02]  /*7880*/  LEA.HI.X.SX32 R15, R15, UR13, 0x1, P2 ;  /* 0x0000000d0f0f7c11 */ /* 0x000fe400090f0eff */
[----:B------:R-:W-:Y:S02]  /*7890*/  ISETP.LT.AND P2, PT, R26, UR15, !P0 ;  /* 0x0000000f1a007c0c */ /* 0x000fe4000c741270 */
[----:B------:R-:W2:Y:S01]  /*78a0*/  LDL.LU R26, [R1+0x218] ;  /* 0x00021800011a7983 */ /* 0x000ea20000300800 */
[C---:B-1----:R-:W-:Y:S01]  /*78b0*/  IMAD R5, R24.reuse, R0, RZ ;  /* 0x0000000018057224 */ /* 0x042fe200078e02ff */
[----:B------:R-:W-:Y:S02]  /*78c0*/  ISETP.LT.AND P5, PT, R24, UR15, !P0 ;  /* 0x0000000f18007c0c */ /* 0x000fe4000c7a1270 */
[----:B------:R-:W3:Y:S04]  /*78d0*/  LDL.LU R24, [R1+0x214] ;  /* 0x0002140001187983 */ /* 0x000ee80000300800 */
[----:B------:R-:W4:Y:S04]  /*78e0*/  LDL.LU R22, [R1+0x210] ;  /* 0x0002100001167983 */ /* 0x000f280000300800 */
[----:B------:R-:W4:Y:S01]  /*78f0*/  LDL.LU R28, [R1+0x25c] ;  /* 0x00025c00011c7983 */ /* 0x000f220000300800 */
[----:B------:R-:W-:-:S02]  /*7900*/  LOP3.LUT R34, R34, 0xffff, RZ, 0xc0, !PT ;  /* 0x0000ffff22227812 */ /* 0x000fc400078ec0ff */
[----:B------:R-:W-:Y:S02]  /*7910*/  PRMT R3, R3, 0x4210, R18 ;  /* 0x0000421003037816 */ /* 0x000fe40000000012 */
[--C-:B------:R-:W-:Y:S02]  /*7920*/  PRMT R17, R13, 0x4210, R34.reuse ;  /* 0x000042100d117816 */ /* 0x100fe40000000022 */
[----:B------:R-:W-:Y:S01]  /*7930*/  PRMT R19, R19, 0x5210, R34 ;  /* 0x0000521013137816 */ /* 0x000fe20000000022 */
[----:B------:R-:W-:Y:S04]  /*7940*/  STS [R2+UR4+0x1000], R3 ;  /* 0x0010000302007988 */ /* 0x000fe80008000804 */
[----:B------:R-:W-:Y:S04]  /*7950*/  STS [R2+UR4+0x1080], R17 ;  /* 0x0010801102007988 */ /* 0x000fe80008000804 */
[----:B------:R0:W-:Y:S01]  /*7960*/  STS [R2+UR4+0x1180], R19 ;  /* 0x0011801302007988 */ /* 0x0001e20008000804 */
[----:B------:R-:W-:Y:S06]  /*7970*/  BAR.SYNC.DEFER_BLOCKING 0x0 ;  /* 0x0000000000007b1d */ /* 0x000fec0000010000 */
[----:B------:R-:W1:Y:S04]  /*7980*/  LDS R12, [R8+UR4] ;  /* 0x00000004080c7984 */ /* 0x000e680008000800 */
[----:B------:R-:W1:Y:S04]  /*7990*/  LDS R13, [R8+UR4+0x200] ;  /* 0x00020004080d7984 */ /* 0x000e680008000800 */
[----:B------:R-:W1:Y:S04]  /*79a0*/  LDS R11, [R8+UR4+0x400] ;  /* 0x00040004080b7984 */ /* 0x000e680008000800 */
[----:B------:R-:W1:Y:S01]  /*79b0*/  LDS R10, [R8+UR4+0x600] ;  /* 0x00060004080a7984 */ /* 0x000e620008000800 */
[C---:B------:R-:W-:Y:S01]  /*79c0*/  IMAD R21, R29.reuse, R0, RZ ;  /* 0x000000001d157224 */ /* 0x040fe200078e02ff */
[----:B------:R-:W-:-:S02]  /*79d0*/  ISETP.LT.AND P1, PT, R29, UR15, !P0 ;  /* 0x0000000f1d007c0c */ /* 0x000fc4000c721270 */
[----:B------:R-:W1:Y:S04]  /*79e0*/  LDS R16, [R8+UR4+0x800] ;  /* 0x0008000408107984 */ /* 0x000e680008000800 */
[----:B------:R-:W1:Y:S01]  /*79f0*/  LDS R17, [R8+UR4+0xa00] ;  /* 0x000a000408117984 */ /* 0x000e620008000800 */
[----:B0-----:R-:W-:Y:S02]  /*7a00*/  IADD3 R2, P3, PT, R21, R14, RZ ;  /* 0x0000000e15027210 */ /* 0x001fe40007f7e0ff */
[----:B------:R-:W-:Y:S01]  /*7a10*/  ISETP.LT.AND P4, PT, R23, UR15, !P0 ;  /* 0x0000000f17007c0c */ /* 0x000fe2000c781270 */
[-C--:B------:R-:W-:Y:S01]  /*7a20*/  IMAD R7, R25, R0.reuse, RZ ;  /* 0x0000000019077224 */ /* 0x080fe200078e02ff */
[----:B------:R-:W-:Y:S01]  /*7a30*/  LEA.HI.X.SX32 R3, R21, R15, 0x1, P3 ;  /* 0x0000000f15037211 */ /* 0x000fe200018f0eff */
[----:B------:R-:W-:Y:S01]  /*7a40*/  IMAD R9, R27, R0, RZ ;  /* 0x000000001b097224 */ /* 0x000fe200078e02ff */
[----:B------:R-:W-:Y:S01]  /*7a50*/  IADD3 R4, P6, PT, R5, R14, RZ ;  /* 0x0000000e05047210 */ /* 0x000fe20007fde0ff */
[----:B------:R-:W4:Y:S01]  /*7a60*/  LDL.LU R29, [R1+0x20c] ;  /* 0x00020c00011d7983 */ /* 0x000f220000300800 */
[----:B------:R-:W-:-:S02]  /*7a70*/  ISETP.LT.AND P3, PT, R25, UR15, !P0 ;  /* 0x0000000f19007c0c */ /* 0x000fc4000c761270 */
[----:B------:R-:W-:Y:S01]  /*7a80*/  LEA.HI.X.SX32 R5, R5, R15, 0x1, P6 ;  /* 0x0000000f05057211 */ /* 0x000fe200030f0eff */
[----:B------:R-:W0:Y:S04]  /*7a90*/  LDS R18, [R8+UR4+0xc00] ;  /* 0x000c000408127984 */ /* 0x000e280008000800 */
[----:B------:R-:W0:Y:S01]  /*7aa0*/  LDS R19, [R8+UR4+0xe00] ;  /* 0x000e000408137984 */ /* 0x000e220008000800 */
[----:B-1----:R-:W-:Y:S02]  /*7ab0*/  PRMT R23, R12, 0x7770, RZ ;  /* 0x000077700c177816 */ /* 0x002fe400000000ff */
[----:B------:R-:W-:-:S03]  /*7ac0*/  PRMT R25, R13, 0x7770, RZ ;  /* 0x000077700d197816 */ /* 0x000fc600000000ff */
[----:B------:R1:W-:Y:S01]  /*7ad0*/  @P1 STG.E.U8 desc[UR10][R2.64], R23 ;  /* 0x0000001702001986 */ /* 0x0003e2000c10110a */
[----:B------:R-:W-:Y:S02]  /*7ae0*/  ISETP.LT.AND P1, PT, R27, UR15, !P0 ;  /* 0x0000000f1b007c0c */ /* 0x000fe4000c721270 */
[CC--:B------:R-:W-:Y:S01]  /*7af0*/  IADD3 R6, P6, PT, R7.reuse, R14.reuse, RZ ;  /* 0x0000000e07067210 */ /* 0x0c0fe20007fde0ff */
[----:B------:R1:W-:Y:S03]  /*7b00*/  @P5 STG.E.U8 desc[UR10][R4.64], R25 ;  /* 0x0000001904005986 */ /* 0x0003e6000c10110a */
[----:B------:R-:W-:Y:S02]  /*7b10*/  LEA.HI.X.SX32 R7, R7, R15, 0x1, P6 ;  /* 0x0000000f07077211 */ /* 0x000fe400030f0eff */
[C---:B------:R-:W-:Y:S02]  /*7b20*/  ISETP.LT.AND P6, PT, R20.reuse, UR15, !P0 ;  /* 0x0000000f14007c0c */ /* 0x040fe4000c7c1270 */
[----:B-1----:R-:W-:Y:S01]  /*7b30*/  IADD3 R2, P5, PT, R9, R14, RZ ;  /* 0x0000000e09027210 */ /* 0x002fe20007fbe0ff */
[----:B------:R-:W-:Y:S01]  /*7b40*/  IMAD R20, R20, R0, RZ ;  /* 0x0000000014147224 */ /* 0x000fe200078e02ff */
[----:B------:R-:W-:-:S02]  /*7b50*/  PRMT R23, R11, 0x7770, RZ ;  /* 0x000077700b177816 */ /* 0x000fc400000000ff */
[----:B------:R-:W-:Y:S02]  /*7b60*/  LEA.HI.X.SX32 R3, R9, R15, 0x1, P5 ;  /* 0x0000000f09037211 */ /* 0x000fe400028f0eff */
[----:B------:R-:W-:Y:S01]  /*7b70*/  PRMT R27, R10, 0x7770, RZ ;  /* 0x000077700a1b7816 */ /* 0x000fe200000000ff */
[----:B------:R1:W-:Y:S01]  /*7b80*/  @P3 STG.E.U8 desc[UR10][R6.64], R23 ;  /* 0x0000001706003986 */ /* 0x0003e2000c10110a */
[----:B------:R-:W-:-:S03]  /*7b90*/  IADD3 R8, P5, PT, R20, R14, RZ ;  /* 0x0000000e14087210 */ /* 0x000fc60007fbe0ff */
[----:B------:R4:W-:Y:S01]  /*7ba0*/  @P1 STG.E.U8 desc[UR10][R2.64], R27 ;  /* 0x0000001b02001986 */ /* 0x0009e2000c10110a */
[----:B------:R-:W-:Y:S02]  /*7bb0*/  LEA.HI.X.SX32 R9, R20, R15, 0x1, P5 ;  /* 0x0000000f14097211 */ /* 0x000fe400028f0eff */
[----:B------:R-:W-:Y:S02]  /*7bc0*/  PRMT R25, R16, 0x7770, RZ ;  /* 0x0000777010197816 */ /* 0x000fe400000000ff */
[----:B-1----:R-:W-:-:S03]  /*7bd0*/  PRMT R23, R17, 0x7770, RZ ;  /* 0x0000777011177816 */ /* 0x002fc600000000ff */
[----:B------:R1:W-:Y:S01]  /*7be0*/  @P6 STG.E.U8 desc[UR10][R8.64], R25 ;  /* 0x0000001908006986 */ /* 0x0003e2000c10110a */
[C---:B--2---:R-:W-:Y:S01]  /*7bf0*/  IMAD R5, R26.reuse, R0, RZ ;  /* 0x000000001a057224 */ /* 0x044fe200078e02ff */
[----:B------:R-:W-:Y:S02]  /*7c00*/  ISETP.LT.AND P3, PT, R26, UR15, !P0 ;  /* 0x0000000f1a007c0c */ /* 0x000fe4000c761270 */
[----:B------:R-:W2:Y:S02]  /*7c10*/  LDL.LU R26, [R1+0x258] ;  /* 0x00025800011a7983 */ /* 0x000ea40000300800 */
[C---:B------:R-:W-:Y:S01]  /*7c20*/  IADD3 R4, P1, PT, R5.reuse, R14, RZ ;  /* 0x0000000e05047210 */ /* 0x040fe20007f3e0ff */
[CC--:B---3--:R-:W-:Y:S01]  /*7c30*/  IMAD R20, R24.reuse, R0.reuse, RZ ;  /* 0x0000000018147224 */ /* 0x0c8fe200078e02ff */
[----:B------:R-:W-:Y:S01]  /*7c40*/  ISETP.LT.AND P5, PT, R24, UR15, !P0 ;  /* 0x0000000f18007c0c */ /* 0x000fe2000c7a1270 */
[C---:B----4-:R-:W-:Y:S01]  /*7c50*/  IMAD R3, R22.reuse, R0, RZ ;  /* 0x0000000016037224 */ /* 0x050fe200078e02ff */
[----:B------:R-:W-:Y:S01]  /*7c60*/  LEA.HI.X.SX32 R5, R5, R15, 0x1, P1 ;  /* 0x0000000f05057211 */ /* 0x000fe200008f0eff */
[----:B------:R-:W3:Y:S01]  /*7c70*/  LDL.LU R24, [R1+0x208] ;  /* 0x0002080001187983 */ /* 0x000ee20000300800 */
[----:B------:R-:W-:-:S03]  /*7c80*/  ISETP.LT.AND P1, PT, R22, UR15, !P0 ;  /* 0x0000000f16007c0c */ /* 0x000fc6000c721270 */
[----:B------:R-:W4:Y:S04]  /*7c90*/  LDL.LU R22, [R1+0x254] ;  /* 0x0002540001167983 */ /* 0x000f280000300800 */
[----:B------:R1:W-:Y:S01]  /*7ca0*/  @P3 STG.E.U8 desc[UR10][R4.64], R23 ;  /* 0x0000001704003986 */ /* 0x0003e2000c10110a */
[----:B------:R-:W-:-:S03]  /*7cb0*/  ISETP.LT.AND P3, PT, R28, UR15, !P0 ;  /* 0x0000000f1c007c0c */ /* 0x000fc6000c761270 */
[----:B------:R-:W4:Y:S01]  /*7cc0*/  LDL.LU R28, [R1+0x204] ;  /* 0x00020400011c7983 */ /* 0x000f220000300800 */
[-C--:B------:R-:W-:Y:S01]  /*7cd0*/  IADD3 R6, P6, PT, R20, R14.reuse, RZ ;  /* 0x0000000e14067210 */ /* 0x080fe20007fde0ff */
[----:B------:R-:W-:Y:S01]  /*7ce0*/  IMAD R21, R0, 0x40, R21 ;  /* 0x0000004000157824 */ /* 0x000fe200078e0215 */
[----:B0-----:R-:W-:Y:S02]  /*7cf0*/  PRMT R27, R18, 0x7770, RZ ;  /* 0x00007770121b7816 */ /* 0x001fe400000000ff */
[----:B------:R-:W-:Y:S02]  /*7d00*/  LEA.HI.X.SX32 R7, R20, R15, 0x1, P6 ;  /* 0x0000000f14077211 */ /* 0x000fe400030f0eff */
[----:B------:R-:W-:-:S03]  /*7d10*/  IADD3 R2, P6, PT, R3, R14, RZ ;  /* 0x0000000e03027210 */ /* 0x000fc60007fde0ff */
[----:B------:R0:W-:Y:S01]  /*7d20*/  @P5 STG.E.U8 desc[UR10][R6.64], R27 ;  /* 0x0000001b06005986 */ /* 0x0001e2000c10110a */
[----:B------:R-:W-:Y:S02]  /*7d30*/  LEA.HI.X.SX32 R3, R3, R15, 0x1, P6 ;  /* 0x0000000f03037211 */ /* 0x000fe400030f0eff */
[----:B-1----:R-:W-:-:S04]  /*7d40*/  IADD3 R8, P6, PT, R21, R14, RZ ;  /* 0x0000000e15087210 */ /* 0x002fc80007fde0ff */
[----:B------:R-:W-:Y:S02]  /*7d50*/  LEA.HI.X.SX32 R9, R21, R15, 0x1, P6 ;  /* 0x0000000f15097211 */ /* 0x000fe400030f0eff */
[----:B------:R-:W-:Y:S02]  /*7d60*/  PRMT R25, R19, 0x7770, RZ ;  /* 0x0000777013197816 */ /* 0x000fe400000000ff */
[----:B------:R-:W-:Y:S02]  /*7d70*/  PRMT R23, R12, 0x7771, RZ ;  /* 0x000077710c177816 */ /* 0x000fe400000000ff */
[----:B0-----:R-:W-:Y:S01]  /*7d80*/  PRMT R27, R13, 0x7771, RZ ;  /* 0x000077710d1b7816 */ /* 0x001fe200000000ff */
[----:B------:R0:W-:Y:S01]  /*7d90*/  @P1 STG.E.U8 desc[UR10][R2.64], R25 ;  /* 0x0000001902001986 */ /* 0x0001e2000c10110a */
[----:B------:R-:W-:-:S03]  /*7da0*/  IMAD R21, R0, 0x10, R21 ;  /* 0x0000001000157824 */ /* 0x000fc600078e0215 */
[----:B------:R1:W-:Y:S01]  /*7db0*/  @P2 STG.E.U8 desc[UR10][R8.64], R23 ;  /* 0x0000001708002986 */ /* 0x0003e2000c10110a */
[----:B0-----:R-:W-:Y:S02]  /*7dc0*/  PRMT R25, R11, 0x7771, RZ ;  /* 0x000077710b197816 */ /* 0x001fe400000000ff */
[C---:B------:R-:W-:Y:S01]  /*7dd0*/  ISETP.LT.AND P5, PT, R29.reuse, UR15, !P0 ;  /* 0x0000000f1d007c0c */ /* 0x040fe2000c7a1270 */
[----:B------:R-:W-:Y:S02]  /*7de0*/  IMAD R20, R29, R0, RZ ;  /* 0x000000001d147224 */ /* 0x000fe400078e02ff */
[----:B------:R-:W4:Y:S03]  /*7df0*/  LDL.LU R29, [R1+0x250] ;  /* 0x00025000011d7983 */ /* 0x000f260000300800 */
[----:B------:R-:W-:-:S04]  /*7e00*/  IADD3 R4, P6, PT, R20, R14, RZ ;  /* 0x0000000e14047210 */ /* 0x000fc80007fde0ff */
[----:B------:R-:W-:-:S05]  /*7e10*/  LEA.HI.X.SX32 R5, R20, R15, 0x1, P6 ;  /* 0x0000000f14057211 */ /* 0x000fca00030f0eff */
[----:B------:R0:W-:Y:S01]  /*7e20*/  @P5 STG.E.U8 desc[UR10][R4.64], R27 ;  /* 0x0000001b04005986 */ /* 0x0001e2000c10110a */
[----:B------:R-:W-:-:S04]  /*7e30*/  IADD3 R6, P6, PT, R21, R14, RZ ;  /* 0x0000000e15067210 */ /* 0x000fc80007fde0ff */
[----:B------:R-:W-:-:S05]  /*7e40*/  LEA.HI.X.SX32 R7, R21, R15, 0x1, P6 ;  /* 0x0000000f15077211 */ /* 0x000fca00030f0eff */
[----:B------:R0:W-:Y:S01]  /*7e50*/  @P4 STG.E.U8 desc[UR10][R6.64], R25 ;  /* 0x0000001906004986 */ /* 0x0001e2000c10110a */
[----:B--2---:R-:W-:-:S03]  /*7e60*/  ISETP.LT.AND P1, PT, R26, UR15, !P0 ;  /* 0x0000000f1a007c0c */ /* 0x004fc6000c721270 */
[----:B------:R-:W2:Y:S01]  /*7e70*/  LDL.LU R26, [R1+0x200] ;  /* 0x00020000011a7983 */ /* 0x000ea20000300800 */
[C---:B---3--:R-:W-:Y:S01]  /*7e80*/  ISETP.LT.AND P2, PT, R24.reuse, UR15, !P0 ;  /* 0x0000000f18007c0c */ /* 0x048fe2000c741270 */
[----:B------:R-:W-:Y:S02]  /*7e90*/  IMAD R3, R24, R0, RZ ;  /* 0x0000000018037224 */ /* 0x000fe400078e02ff */
[----:B------:R-:W3:Y:S01]  /*7ea0*/  LDL.LU R24, [R1+0x24c] ;  /* 0x00024c0001187983 */ /* 0x000ee20000300800 */
[----:B----4-:R-:W-:-:S03]  /*7eb0*/  ISETP.LT.AND P5, PT, R22, UR15, !P0 ;  /* 0x0000000f16007c0c */ /* 0x010fc6000c7a1270 */
[----:B------:R-:W4:Y:S01]  /*7ec0*/  LDL.LU R22, [R1+0x1fc] ;  /* 0x0001fc0001167983 */ /* 0x000f220000300800 */
[C---:B------:R-:W-:Y:S01]  /*7ed0*/  ISETP.LT.AND P4, PT, R28.reuse, UR15, !P0 ;  /* 0x0000000f1c007c0c */ /* 0x040fe2000c781270 */
[----:B------:R-:W-:Y:S02]  /*7ee0*/  IMAD R20, R28, R0, RZ ;  /* 0x000000001c147224 */ /* 0x000fe400078e02ff */
[----:B------:R-:W4:Y:S01]  /*7ef0*/  LDL.LU R28, [R1+0x248] ;  /* 0x00024800011c7983 */ /* 0x000f220000300800 */
[CC--:B------:R-:W-:Y:S01]  /*7f00*/  IADD3 R2, P6, PT, R3.reuse, R14.reuse, RZ ;  /* 0x0000000e03027210 */ /* 0x0c0fe20007fde0ff */
[----:B------:R-:W-:Y:S01]  /*7f10*/  IMAD R21, R0, 0x10, R21 ;  /* 0x0000001000157824 */ /* 0x000fe200078e0215 */
[----:B-1----:R-:W-:Y:S02]  /*7f20*/  PRMT R23, R10, 0x7771, RZ ;  /* 0x000077710a177816 */ /* 0x002fe400000000ff */
[----:B------:R-:W-:Y:S02]  /*7f30*/  LEA.HI.X.SX32 R3, R3, R15, 0x1, P6 ;  /* 0x0000000f03037211 */ /* 0x000fe400030f0eff */
[----:B------:R-:W-:-:S03]  /*7f40*/  IADD3 R8, P6, PT, R21, R14, RZ ;  /* 0x0000000e15087210 */ /* 0x000fc60007fde0ff */
[----:B------:R1:W-:Y:S01]  /*7f50*/  @P2 STG.E.U8 desc[UR10][R2.64], R23 ;  /* 0x0000001702002986 */ /* 0x0003e2000c10110a */
[----:B------:R-:W-:Y:S01]  /*7f60*/  LEA.HI.X.SX32 R9, R21, R15, 0x1, P6 ;  /* 0x0000000f15097211 */ /* 0x000fe200030f0eff */
[----:B------:R-:W-:Y:S01]  /*7f70*/  IMAD R21, R0, 0x10, R21 ;  /* 0x0000001000157824 */ /* 0x000fe200078e0215 */
[----:B0-----:R-:W-:-:S04]  /*7f80*/  IADD3 R4, P6, PT, R20, R14, RZ ;  /* 0x0000000e14047210 */ /* 0x001fc80007fde0ff */
[-C--:B------:R-:W-:Y:S02]  /*7f90*/  LEA.HI.X.SX32 R5, R20, R15.reuse, 0x1, P6 ;  /* 0x0000000f14057211 */ /* 0x080fe400030f0eff */
[----:B------:R-:W-:Y:S02]  /*7fa0*/  IADD3 R6, P6, PT, R21, R14, RZ ;  /* 0x0000000e15067210 */ /* 0x000fe40007fde0ff */
[----:B------:R-:W-:Y:S02]  /*7fb0*/  PRMT R27, R16, 0x7771, RZ ;  /* 0x00007771101b7816 */ /* 0x000fe400000000ff */
[----:B------:R-:W-:Y:S02]  /*7fc0*/  PRMT R25, R17, 0x7771, RZ ;  /* 0x0000777111197816 */ /* 0x000fe400000000ff */
[----:B------:R-:W-:Y:S02]  /*7fd0*/  LEA.HI.X.SX32 R7, R21, R15, 0x1, P6 ;  /* 0x0000000f15077211 */ /* 0x000fe400030f0eff */
[----:B-1----:R-:W-:Y:S01]  /*7fe0*/  PRMT R23, R18, 0x7771, RZ ;  /* 0x0000777112177816 */ /* 0x002fe200000000ff */
[----:B------:R0:W-:Y:S04]  /*7ff0*/  @P3 STG.E.U8 desc[UR10][R8.64], R27 ;  /* 0x0000001b08003986 */ /* 0x0001e8000c10110a */
[----:B------:R1:W-:Y:S04]  /*8000*/  @P4 STG.E.U8 desc[UR10][R4.64], R25 ;  /* 0x0000001904004986 */ /* 0x0003e8000c10110a */
[----:B------:R1:W-:Y:S01]  /*8010*/  @P1 STG.E.U8 desc[UR10][R6.64], R23 ;  /* 0x0000001706001986 */ /* 0x0003e2000c10110a */
[----:B------:R-:W-:-:S03]  /*8020*/  ISETP.LT.AND P2, PT, R29, UR15, !P0 ;  /* 0x0000000f1d007c0c */ /* 0x000fc6000c741270 */
[----:B------:R-:W4:Y:S01]  /*8030*/  LDL.LU R29, [R1+0x1f8] ;  /* 0x0001f800011d7983 */ /* 0x000f220000300800 */
[----:B0-----:R-:W-:Y:S02]  /*8040*/  PRMT R27, R19, 0x7771, RZ ;  /* 0x00007771131b7816 */ /* 0x001fe400000000ff */
[C---:B--2---:R-:W-:Y:S01]  /*8050*/  ISETP.LT.AND P3, PT, R26.reuse, UR15, !P0 ;  /* 0x0000000f1a007c0c */ /* 0x044fe2000c761270 */
[----:B------:R-:W-:Y:S02]  /*8060*/  IMAD R3, R26, R0, RZ ;  /* 0x000000001a037224 */ /* 0x000fe400078e02ff */
[----:B------:R-:W2:Y:S01]  /*8070*/  LDL.LU R26, [R1+0x244] ;  /* 0x00024400011a7983 */ /* 0x000ea20000300800 */
[----:B---3--:R-:W-:-:S03]  /*8080*/  ISETP.LT.AND P4, PT, R24, UR15, !P0 ;  /* 0x0000000f18007c0c */ /* 0x008fc6000c781270 */
[----:B------:R-:W3:Y:S01]  /*8090*/  LDL.LU R24, [R1+0x1f4] ;  /* 0x0001f40001187983 */ /* 0x000ee20000300800 */
[C---:B----4-:R-:W-:Y:S01]  /*80a0*/  ISETP.LT.AND P1, PT, R22.reuse, UR15, !P0 ;  /* 0x0000000f16007c0c */ /* 0x050fe2000c721270 */
[----:B------:R-:W-:Y:S02]  /*80b0*/  IMAD R20, R22, R0, RZ ;  /* 0x0000000016147224 */ /* 0x000fe400078e02ff */
[----:B------:R-:W4:Y:S01]  /*80c0*/  LDL.LU R22, [R1+0x240] ;  /* 0x0002400001167983 */ /* 0x000f220000300800 */
[----:B------:R-:W-:-:S04]  /*80d0*/  IADD3 R2, P6, PT, R3, R14, RZ ;  /* 0x0000000e03027210 */ /* 0x000fc80007fde0ff */
[----:B------:R-:W-:-:S05]  /*80e0*/  LEA.HI.X.SX32 R3, R3, R15, 0x1, P6 ;  /* 0x0000000f03037211 */ /* 0x000fca00030f0eff */
[----:B------:R0:W-:Y:S01]  /*80f0*/  @P3 STG.E.U8 desc[UR10][R2.64], R27 ;  /* 0x0000001b02003986 */ /* 0x0001e2000c10110a */
[----:B------:R-:W-:-:S03]  /*8100*/  ISETP.LT.AND P3, PT, R28, UR15, !P0 ;  /* 0x0000000f1c007c0c */ /* 0x000fc6000c761270 */
[----:B------:R-:W4:Y:S01]  /*8110*/  LDL.LU R28, [R1+0x1f0] ;  /* 0x0001f000011c7983 */ /* 0x000f220000300800 */
[----:B------:R-:W-:Y:S01]  /*8120*/  IMAD R21, R0, 0x10, R21 ;  /* 0x0000001000157824 */ /* 0x000fe200078e0215 */
[----:B-1----:R-:W-:Y:S02]  /*8130*/  PRMT R25, R12, 0x7772, RZ ;  /* 0x000077720c197816 */ /* 0x002fe400000000ff */
[----:B------:R-:W4:Y:S02]  /*8140*/  LDL.LU R30, [R1+0x1ec] ;  /* 0x0001ec00011e7983 */ /* 0x000f240000300800 */
[----:B------:R-:W-:-:S04]  /*8150*/  IADD3 R8, P6, PT, R21, R14, RZ ;  /* 0x0000000e15087210 */ /* 0x000fc80007fde0ff */
[----:B------:R-:W-:Y:S01]  /*8160*/  LEA.HI.X.SX32 R9, R21, R15, 0x1, P6 ;  /* 0x0000000f15097211 */ /* 0x000fe200030f0eff */
[----:B------:R-:W-:Y:S01]  /*8170*/  IMAD R21, R0, 0x10, R21 ;  /* 0x0000001000157824 */ /* 0x000fe200078e0215 */
[----:B------:R-:W-:-:S03]  /*8180*/  IADD3 R4, P6, PT, R20, R14, RZ ;  /* 0x0000000e14047210 */ /* 0x000fc60007fde0ff */
[----:B------:R1:W-:Y:S01]  /*8190*/  @P5 STG.E.U8 desc[UR10][R8.64], R25 ;  /* 0x0000001908005986 */ /* 0x0003e2000c10110a */
[C---:B------:R-:W-:Y:S02]  /*81a0*/  IADD3 R6, P5, PT, R21.reuse, R14, RZ ;  /* 0x0000000e15067210 */ /* 0x040fe40007fbe0ff */
[-C--:B------:R-:W-:Y:S02]  /*81b0*/  LEA.HI.X.SX32 R5, R20, R15.reuse, 0x1, P6 ;  /* 0x0000000f14057211 */ /* 0x080fe400030f0eff */
[----:B------:R-:W-:Y:S01]  /*81c0*/  LEA.HI.X.SX32 R7, R21, R15, 0x1, P5 ;  /* 0x0000000f15077211 */ /* 0x000fe200028f0eff */
[----:B------:R-:W-:Y:S01]  /*81d0*/  IMAD R21, R0, 0x10, R21 ;  /* 0x0000001000157824 */ /* 0x000fe200078e0215 */
[----:B------:R-:W-:Y:S02]  /*81e0*/  PRMT R23, R13, 0x7772, RZ ;  /* 0x000077720d177816 */ /* 0x000fe400000000ff */
[----:B0-----:R-:W-:-:S03]  /*81f0*/  PRMT R27, R11, 0x7772, RZ ;  /* 0x000077720b1b7816 */ /* 0x001fc600000000ff */
[----:B------:R0:W-:Y:S01]  /*8200*/  @P1 STG.E.U8 desc[UR10][R4.64], R23 ;  /* 0x0000001704001986 */ /* 0x0001e2000c10110a */
[----:B-1----:R-:W-:-:S03]  /*8210*/  PRMT R25, R10, 0x7772, RZ ;  /* 0x000077720a197816 */ /* 0x002fc600000000ff */
[----:B------:R1:W-:Y:S01]  /*8220*/  @P2 STG.E.U8 desc[UR10][R6.64], R27 ;  /* 0x0000001b06002986 */ /* 0x0003e2000c10110a */
[C---:B------:R-:W-:Y:S01]  /*8230*/  IMAD R3, R29.reuse, R0, RZ ;  /* 0x000000001d037224 */ /* 0x040fe200078e02ff */
[----:B------:R-:W-:Y:S02]  /*8240*/  ISETP.LT.AND P6, PT, R29, UR15, !P0 ;  /* 0x0000000f1d007c0c */ /* 0x000fe4000c7c1270 */
[----:B------:R-:W4:Y:S02]  /*8250*/  LDL.LU R29, [R1+0x238] ;  /* 0x00023800011d7983 */ /* 0x000f240000300800 */
[----:B------:R-:W-:-:S04]  /*8260*/  IADD3 R2, P5, PT, R3, R14, RZ ;  /* 0x0000000e03027210 */ /* 0x000fc80007fbe0ff */
[----:B------:R-:W-:Y:S02]  /*8270*/  LEA.HI.X.SX32 R3, R3, R15, 0x1, P5 ;  /* 0x0000000f03037211 */ /* 0x000fe400028f0eff */
[----:B------:R-:W-:-:S04]  /*8280*/  IADD3 R8, P5, PT, R21, R14, RZ ;  /* 0x0000000e15087210 */ /* 0x000fc80007fbe0ff */
[----:B------:R-:W-:Y:S01]  /*8290*/  LEA.HI.X.SX32 R9, R21, R15, 0x1, P5 ;  /* 0x0000000f15097211 */ /* 0x000fe200028f0eff */
[----:B------:R2:W-:Y:S01]  /*82a0*/  @P6 STG.E.U8 desc[UR10][R2.64], R25 ;  /* 0x0000001902006986 */ /* 0x0005e2000c10110a */
[----:B0-----:R-:W-:Y:S02]  /*82b0*/  PRMT R23, R16, 0x7772, RZ ;  /* 0x0000777210177816 */ /* 0x001fe400000000ff */
[----:B-1----:R-:W-:-:S03]  /*82c0*/  PRMT R27, R17, 0x7772, RZ ;  /* 0x00007772111b7816 */ /* 0x002fc600000000ff */
[----:B------:R0:W-:Y:S01]  /*82d0*/  @P4 STG.E.U8 desc[UR10][R8.64], R23 ;  /* 0x0000001708004986 */ /* 0x0001e2000c10110a */
[----:B--2---:R-:W-:Y:S01]  /*82e0*/  ISETP.LT.AND P1, PT, R26, UR15, !P0 ;  /* 0x0000000f1a007c0c */ /* 0x004fe2000c721270 */
[C---:B---3--:R-:W-:Y:S01]  /*82f0*/  IMAD R20, R24.reuse, R0, RZ ;  /* 0x0000000018147224 */ /* 0x048fe200078e02ff */
[----:B------:R-:W-:Y:S02]  /*8300*/  ISETP.LT.AND P2, PT, R24, UR15, !P0 ;  /* 0x0000000f18007c0c */ /* 0x000fe4000c741270 */
[----:B----4-:R-:W-:Y:S02]  /*8310*/  ISETP.LT.AND P5, PT, R22, UR15, !P0 ;  /* 0x0000000f16007c0c */ /* 0x010fe4000c7a1270 */
[----:B------:R-:W2:Y:S01]  /*8320*/  LDL.LU R22, [R1+0x1e8] ;  /* 0x0001e80001167983 */ /* 0x000ea20000300800 */
[----:B------:R-:W-:-:S03]  /*8330*/  IADD3 R4, P6, PT, R20, R14, RZ ;  /* 0x0000000e14047210 */ /* 0x000fc60007fde0ff */
[----:B------:R-:W3:Y:S04]  /*8340*/  LDL.LU R26, [R1+0x1e4] ;  /* 0x0001e400011a7983 */ /* 0x000ee80000300800 */
[----:B------:R-:W4:Y:S01]  /*8350*/  LDL.LU R24, [R1+0x1e0] ;  /* 0x0001e00001187983 */ /* 0x000f220000300800 */
[----:B------:R-:W-:Y:S01]  /*8360*/  LEA.HI.X.SX32 R5, R20, R15, 0x1, P6 ;  /* 0x0000000f14057211 */ /* 0x000fe200030f0eff */
[----:B------:R-:W-:-:S04]  /*8370*/  IMAD R3, R28, R0, RZ ;  /* 0x000000001c037224 */ /* 0x000fc800078e02ff */
[----:B------:R1:W-:Y:S01]  /*8380*/  @P2 STG.E.U8 desc[UR10][R4.64], R27 ;  /* 0x0000001b04002986 */ /* 0x0003e2000c10110a */
[----:B------:R-:W-:-:S03]  /*8390*/  ISETP.LT.AND P2, PT, R28, UR15, !P0 ;  /* 0x0000000f1c007c0c */ /* 0x000fc6000c741270 */
[----:B------:R-:W4:Y:S01]  /*83a0*/  LDL.LU R28, [R1+0x234] ;  /* 0x00023400011c7983 */ /* 0x000f220000300800 */
[----:B------:R-:W-:Y:S01]  /*83b0*/  IMAD R21, R0, 0x10, R21 ;  /* 0x0000001000157824 */ /* 0x000fe200078e0215 */
[----:B------:R-:W-:-:S04]  /*83c0*/  PRMT R25, R18, 0x7772, RZ ;  /* 0x0000777212197816 */ /* 0x000fc800000000ff */
[----:B------:R-:W-:-:S04]  /*83d0*/  IADD3 R6, P4, PT, R21, R14, RZ ;  /* 0x0000000e15067210 */ /* 0x000fc80007f9e0ff */
[-C--:B------:R-:W-:Y:S01]  /*83e0*/  LEA.HI.X.SX32 R7, R21, R15.reuse, 0x1, P4 ;  /* 0x0000000f15077211 */ /* 0x080fe200020f0eff */
[----:B------:R-:W-:Y:S01]  /*83f0*/  IMAD R21, R0, 0x10, R21 ;  /* 0x0000001000157824 */ /* 0x000fe200078e0215 */
[----:B------:R-:W-:Y:S01]  /*8400*/  IADD3 R2, P6, PT, R3, R14, RZ ;  /* 0x0000000e03027210 */ /* 0x000fe20007fde0ff */
[C---:B------:R-:W-:Y:S01]  /*8410*/  IMAD R20, R30.reuse, R0, RZ ;  /* 0x000000001e147224 */ /* 0x040fe200078e02ff */
[----:B------:R-:W-:Y:S01]  /*8420*/  ISETP.LT.AND P4, PT, R30, UR15, !P0 ;  /* 0x0000000f1e007c0c */ /* 0x000fe2000c781270 */
[----:B------:R1:W-:Y:S01]  /*8430*/  @P3 STG.E.U8 desc[UR10][R6.64], R25 ;  /* 0x0000001906003986 */ /* 0x0003e2000c10110a */
[-C--:B0-----:R-:W-:Y:S02]  /*8440*/  IADD3 R8, P3, PT, R21, R14.reuse, RZ ;  /* 0x0000000e15087210 */ /* 0x081fe40007f7e0ff */
[----:B------:R-:W-:Y:S02]  /*8450*/  LEA.HI.X.SX32 R3, R3, R15, 0x1, P6 ;  /* 0x0000000f03037211 */ /* 0x000fe400030f0eff */
[----:B-1----:R-:W-:-:S02]  /*8460*/  IADD3 R4, P6, PT, R20, R14, RZ ;  /* 0x0000000e14047210 */ /* 0x002fc40007fde0ff */
[-C--:B------:R-:W-:Y:S01]  /*8470*/  LEA.HI.X.SX32 R9, R21, R15.reuse, 0x1, P3 ;  /* 0x0000000f15097211 */ /* 0x080fe200018f0eff */
[----:B------:R-:W-:Y:S01]  /*8480*/  IMAD R21, R0, 0x10, R21 ;  /* 0x0000001000157824 */ /* 0x000fe200078e0215 */
[----:B------:R-:W-:Y:S02]  /*8490*/  PRMT R27, R19, 0x7772, RZ ;  /* 0x00007772131b7816 */ /* 0x000fe400000000ff */
[----:B------:R-:W-:Y:S02]  /*84a0*/  LEA.HI.X.SX32 R5, R20, R15, 0x1, P6 ;  /* 0x0000000f14057211 */ /* 0x000fe400030f0eff */
[----:B------:R-:W-:Y:S01]  /*84b0*/  PRMT R31, R13, 0x7773, RZ ;  /* 0x000077730d1f7816 */ /* 0x000fe200000000ff */
[----:B------:R0:W-:Y:S01]  /*84c0*/  @P2 STG.E.U8 desc[UR10][R2.64], R27 ;  /* 0x0000001b02002986 */ /* 0x0001e2000c10110a */
[----:B------:R-:W-:Y:S01]  /*84d0*/  IADD3 R6, P2, PT, R21, R14, RZ ;  /* 0x0000000e15067210 */ /* 0x000fe20007f5e0ff */
[----:B------:R-:W-:-:S03]  /*84e0*/  IMAD R23, R0, 0x10, R21 ;  /* 0x0000001000177824 */ /* 0x000fc600078e0215 */
[----:B------:R-:W-:Y:S02]  /*84f0*/  LEA.HI.X.SX32 R7, R21, R15, 0x1, P2 ;  /* 0x0000000f15077211 */ /* 0x000fe400010f0eff */
[----:B0-----:R-:W-:Y:S02]  /*8500*/  IADD3 R2, P2, PT, R23, R14, RZ ;  /* 0x0000000e17027210 */ /* 0x001fe40007f5e0ff */
[----:B------:R-:W-:Y:S02]  /*8510*/  ISETP.LT.AND P3, PT, R29, UR15, !P0 ;  /* 0x0000000f1d007c0c */ /* 0x000fe4000c761270 */
[----:B------:R-:W-:-:S05]  /*8520*/  PRMT R29, R12, 0x7773, RZ ;  /* 0x000077730c1d7816 */ /* 0x000fca00000000ff */
[----:B------:R0:W-:Y:S04]  /*8530*/  @P1 STG.E.U8 desc[UR10][R8.64], R29 ;  /* 0x0000001d08001986 */ /* 0x0001e8000c10110a */
[----:B------:R1:W-:Y:S01]  /*8540*/  @P4 STG.E.U8 desc[UR10][R4.64], R31 ;  /* 0x0000001f04004986 */ /* 0x0003e2000c10110a */
[----:B------:R-:W-:Y:S02]  /*8550*/  LEA.HI.X.SX32 R3, R23, R15, 0x1, P2 ;  /* 0x0000000f17037211 */ /* 0x000fe400010f0eff */
[----:B------:R-:W-:Y:S02]  /*8560*/  PRMT R11, R11, 0x7773, RZ ;  /* 0x000077730b0b7816 */ /* 0x000fe400000000ff */
[----:B------:R-:W-:Y:S02]  /*8570*/  PRMT R21, R10, 0x7773, RZ ;  /* 0x000077730a157816 */ /* 0x000fe400000000ff */
[----:B------:R-:W-:Y:S01]  /*8580*/  PRMT R17, R17, 0x7773, RZ ;  /* 0x0000777311117816 */ /* 0x000fe200000000ff */
[----:B------:R0:W-:Y:S01]  /*8590*/  @P5 STG.E.U8 desc[UR10][R6.64], R11 ;  /* 0x0000000b06005986 */ /* 0x0001e2000c10110a */
[----:B------:R-:W-:-:S02]  /*85a0*/  PRMT R25, R18, 0x7773, RZ ;  /* 0x0000777312197816 */ /* 0x000fc400000000ff */
[----:B------:R-:W-:Y:S02]  /*85b0*/  PRMT R19, R19, 0x7773, RZ ;  /* 0x0000777313137816 */ /* 0x000fe400000000ff */
[C---:B--2---:R-:W-:Y:S01]  /*85c0*/  ISETP.LT.AND P4, PT, R22.reuse, UR15, !P0 ;  /* 0x0000000f16007c0c */ /* 0x044fe2000c781270 */
[-C--:B------:R-:W-:Y:S02]  /*85d0*/  IMAD R13, R22, R0.reuse, RZ ;  /* 0x00000000160d7224 */ /* 0x080fe400078e02ff */
[-C--:B---3--:R-:W-:Y:S02]  /*85e0*/  IMAD R20, R26, R0.reuse, RZ ;  /* 0x000000001a147224 */ /* 0x088fe400078e02ff */
[----:B----4-:R-:W-:Y:S02]  /*85f0*/  IMAD R22, R24, R0, RZ ;  /* 0x0000000018167224 */ /* 0x010fe400078e02ff */
[----:B------:R-:W-:Y:S01]  /*8600*/  IMAD R0, R0, 0x10, R23 ;  /* 0x0000001000007824 */ /* 0x000fe200078e0217 */
[----:B------:R-:W-:-:S04]  /*8610*/  IADD3 R12, P1, PT, R13, R14, RZ ;  /* 0x0000000e0d0c7210 */ /* 0x000fc80007f3e0ff */
[C---:B0-----:R-:W-:Y:S02]  /*8620*/  IADD3 R8, P2, PT, R0.reuse, R14, RZ ;  /* 0x0000000e00087210 */ /* 0x041fe40007f5e0ff */
[-C--:B------:R-:W-:Y:S02]  /*8630*/  LEA.HI.X.SX32 R13, R13, R15.reuse, 0x1, P1 ;  /* 0x0000000f0d0d7211 */ /* 0x080fe400008f0eff */
[----:B------:R-:W-:Y:S02]  /*8640*/  LEA.HI.X.SX32 R9, R0, R15, 0x1, P2 ;  /* 0x0000000f00097211 */ /* 0x000fe400010f0eff */
[----:B------:R-:W-:Y:S02]  /*8650*/  ISETP.LT.AND P2, PT, R26, UR15, !P0 ;  /* 0x0000000f1a007c0c */ /* 0x000fe4000c741270 */
[----:B------:R-:W-:Y:S02]  /*8660*/  ISETP.LT.AND P1, PT, R28, UR15, !P0 ;  /* 0x0000000f1c007c0c */ /* 0x000fe4000c721270 */
[----:B------:R-:W-:-:S02]  /*8670*/  ISETP.LT.AND P0, PT, R24, UR15, !P0 ;  /* 0x0000000f18007c0c */ /* 0x000fc4000c701270 */
[-C--:B-1----:R-:W-:Y:S02]  /*8680*/  IADD3 R4, P6, PT, R20, R14.reuse, RZ ;  /* 0x0000000e14047210 */ /* 0x082fe40007fde0ff */
[----:B------:R-:W-:Y:S02]  /*8690*/  PRMT R23, R16, 0x7773, RZ ;  /* 0x0000777310177816 */ /* 0x000fe400000000ff */
[----:B------:R-:W-:Y:S01]  /*86a0*/  LEA.HI.X.SX32 R5, R20, R15, 0x1, P6 ;  /* 0x0000000f14057211 */ /* 0x000fe200030f0eff */
[----:B------:R0:W-:Y:S01]  /*86b0*/  @P4 STG.E.U8 desc[UR10][R12.64], R21 ;  /* 0x000000150c004986 */ /* 0x0001e2000c10110a */
[----:B------:R-:W-:-:S03]  /*86c0*/  IADD3 R14, P6, PT, R22, R14, RZ ;  /* 0x0000000e160e7210 */ /* 0x000fc60007fde0ff */
[----:B------:R0:W-:Y:S04]  /*86d0*/  @P3 STG.E.U8 desc[UR10][R2.64], R23 ;  /* 0x0000001702003986 */ /* 0x0001e8000c10110a */
[----:B------:R0:W-:Y:S01]  /*86e0*/  @P2 STG.E.U8 desc[UR10][R4.64], R17 ;  /* 0x0000001104002986 */ /* 0x0001e2000c10110a */
[----:B------:R-:W-:-:S03]  /*86f0*/  LEA.HI.X.SX32 R15, R22, R15, 0x1, P6 ;  /* 0x0000000f160f7211 */ /* 0x000fc600030f0eff */
[----:B------:R0:W-:Y:S01]  /*8700*/  @P1 STG.E.U8 desc[UR10][R8.64], R25 ;  /* 0x0000001908001986 */ /* 0x0001e2000c10110a */
[----:B------:R-:W-:Y:S05]  /*8710*/  @!P0 EXIT ;  /* 0x000000000000894d */ /* 0x000fea0003800000 */
[----:B------:R-:W-:Y:S01]  /*8720*/  STG.E.U8 desc[UR10][R14.64], R19 ;  /* 0x000000130e007986 */ /* 0x000fe2000c10110a */
[----:B------:R-:W-:Y:S05]  /*8730*/  EXIT ;  /* 0x000000000000794d */ /* 0x000fea0003800000 */
.L_x_3:
[----:B------:R-:W-:-:S00]  /*8740*/  BRA `(.L_x_3) ;  /* 0xfffffffc00fc7947 */ /* 0x000fc0000383ffff */
[----:B------:R-:W-:-:S00]  /*8750*/  NOP ;  /* 0x0000000000007918 */ /* 0x000fc00000000000 */
        /* <DEDUP_REMOVED lines=10> */
.L_x_4:


//--------------------- .nv.shared.matmul_kernel  --------------------------
	.section	.nv.shared.matmul_kernel,"aw",@nobits
	.sectionflags	@""
	.align	16
	.zero		1024


//--------------------- .nv.shared.reserved.0     --------------------------
	.section	.nv.shared.reserved.0,"aw",@nobits
	.weak		__nv_reservedSMEM_offset_0_alias
	.size		__nv_reservedSMEM_offset_0_alias, 0, 64
	.other		__nv_reservedSMEM_offset_0_alias,@"STO_CUDA_RESERVED_SHARED STV_DEFAULT"
__nv_reservedSMEM_offset_0_alias:
	.zero		0
	.zero		64


//--------------------- .nv.constant0.matmul_kernel --------------------------
	.section	.nv.constant0.matmul_kernel,"a",@progbits
	.sectionflags	@""
	.align	4
.nv.constant0.matmul_kernel:
	.zero		976


//--------------------- SYMBOLS --------------------------

	.type		.nv.reservedSmem.offset0,@object
	.size		.nv.reservedSmem.offset0,0x4
	.type		.nv.reservedSmem.cap,@object
	.size		.nv.reservedSmem.cap,0x4
